//
// Generated by NVIDIA NVVM Compiler
//
// Compiler Build ID: CL-36424714
// Cuda compilation tools, release 13.0, V13.0.88
// Based on NVVM 20.0.0
//

.version 9.0
.target sm_100
.address_size 64

	// .globl	_Z11global_histPiS_i
.extern .shared .align 16 .b8 sdata[];

.visible .entry _Z11global_histPiS_i(
	.param .u64 .ptr .align 1 _Z11global_histPiS_i_param_0,
	.param .u64 .ptr .align 1 _Z11global_histPiS_i_param_1,
	.param .u32 _Z11global_histPiS_i_param_2
)
{
	.reg .pred 	%p<7>;
	.reg .b32 	%r<41>;
	.reg .b64 	%rd<23>;

	ld.param.u64 	%rd3, [_Z11global_histPiS_i_param_0];
	ld.param.u64 	%rd4, [_Z11global_histPiS_i_param_1];
	ld.param.u32 	%r12, [_Z11global_histPiS_i_param_2];
	cvta.to.global.u64 	%rd1, %rd4;
	cvta.to.global.u64 	%rd2, %rd3;
	mov.u32 	%r13, %ctaid.x;
	mov.u32 	%r14, %ntid.x;
	mov.u32 	%r15, %tid.x;
	mad.lo.s32 	%r39, %r13, %r14, %r15;
	mov.u32 	%r16, %nctaid.x;
	mul.lo.s32 	%r2, %r14, %r16;
	setp.ge.s32 	%p1, %r39, %r12;
	@%p1 bra 	$L__BB0_7;
	add.s32 	%r17, %r39, %r2;
	max.s32 	%r18, %r12, %r17;
	setp.lt.s32 	%p2, %r17, %r12;
	selp.u32 	%r19, 1, 0, %p2;
	add.s32 	%r20, %r17, %r19;
	sub.s32 	%r21, %r18, %r20;
	div.u32 	%r22, %r21, %r2;
	add.s32 	%r3, %r22, %r19;
	and.b32  	%r23, %r3, 3;
	setp.eq.s32 	%p3, %r23, 3;
	@%p3 bra 	$L__BB0_4;
	add.s32 	%r24, %r3, 1;
	and.b32  	%r25, %r24, 3;
	neg.s32 	%r37, %r25;
$L__BB0_3:
	.pragma "nounroll";
	mul.wide.s32 	%rd5, %r39, 4;
	add.s64 	%rd6, %rd2, %rd5;
	ld.global.u32 	%r26, [%rd6];
	mul.wide.s32 	%rd7, %r26, 4;
	add.s64 	%rd8, %rd1, %rd7;
	atom.global.add.u32 	%r27, [%rd8], 1;
	add.s32 	%r39, %r39, %r2;
	add.s32 	%r37, %r37, 1;
	setp.ne.s32 	%p4, %r37, 0;
	@%p4 bra 	$L__BB0_3;
$L__BB0_4:
	setp.lt.u32 	%p5, %r3, 3;
	@%p5 bra 	$L__BB0_7;
	mul.wide.s32 	%rd13, %r2, 4;
	shl.b32 	%r36, %r2, 2;
$L__BB0_6:
	mul.wide.s32 	%rd9, %r39, 4;
	add.s64 	%rd10, %rd2, %rd9;
	ld.global.u32 	%r28, [%rd10];
	mul.wide.s32 	%rd11, %r28, 4;
	add.s64 	%rd12, %rd1, %rd11;
	atom.global.add.u32 	%r29, [%rd12], 1;
	add.s64 	%rd14, %rd10, %rd13;
	ld.global.u32 	%r30, [%rd14];
	mul.wide.s32 	%rd15, %r30, 4;
	add.s64 	%rd16, %rd1, %rd15;
	atom.global.add.u32 	%r31, [%rd16], 1;
	add.s64 	%rd17, %rd14, %rd13;
	ld.global.u32 	%r32, [%rd17];
	mul.wide.s32 	%rd18, %r32, 4;
	add.s64 	%rd19, %rd1, %rd18;
	atom.global.add.u32 	%r33, [%rd19], 1;
	add.s64 	%rd20, %rd17, %rd13;
	ld.global.u32 	%r34, [%rd20];
	mul.wide.s32 	%rd21, %r34, 4;
	add.s64 	%rd22, %rd1, %rd21;
	atom.global.add.u32 	%r35, [%rd22], 1;
	add.s32 	%r39, %r36, %r39;
	setp.lt.s32 	%p6, %r39, %r12;
	@%p6 bra 	$L__BB0_6;
$L__BB0_7:
	ret;

}
	// .globl	_Z13blelloch_scanPiS_i
.visible .entry _Z13blelloch_scanPiS_i(
	.param .u64 .ptr .align 1 _Z13blelloch_scanPiS_i_param_0,
	.param .u64 .ptr .align 1 _Z13blelloch_scanPiS_i_param_1,
	.param .u32 _Z13blelloch_scanPiS_i_param_2
)
{
	.reg .pred 	%p<8>;
	.reg .b32 	%r<73>;
	.reg .b64 	%rd<9>;

	ld.param.u64 	%rd3, [_Z13blelloch_scanPiS_i_param_0];
	ld.param.u64 	%rd2, [_Z13blelloch_scanPiS_i_param_1];
	cvta.to.global.u64 	%rd4, %rd3;
	mov.u32 	%r1, %tid.x;
	mov.u32 	%r2, %ctaid.x;
	mov.u32 	%r3, %ntid.x;
	mad.lo.s32 	%r17, %r2, %r3, %r1;
	mul.wide.u32 	%rd5, %r17, 4;
	add.s64 	%rd1, %rd4, %rd5;
	ld.global.u32 	%r18, [%rd1];
	shr.u32 	%r19, %r1, 5;
	add.s32 	%r20, %r19, %r1;
	shl.b32 	%r21, %r20, 2;
	mov.u32 	%r22, sdata;
	add.s32 	%r4, %r22, %r21;
	st.shared.u32 	[%r4], %r18;
	bar.sync 	0;
	setp.lt.u32 	%p1, %r3, 2;
	mov.b32 	%r70, 1;
	@%p1 bra 	$L__BB1_5;
	shl.b32 	%r24, %r1, 1;
	add.s32 	%r5, %r24, 2;
	mov.b32 	%r70, 1;
	mov.u32 	%r68, %r3;
$L__BB1_2:
	shr.u32 	%r68, %r68, 1;
	setp.ge.u32 	%p2, %r1, %r68;
	@%p2 bra 	$L__BB1_4;
	mul.lo.s32 	%r25, %r70, %r5;
	sub.s32 	%r26, %r25, %r70;
	add.s32 	%r27, %r26, -1;
	shr.s32 	%r28, %r27, 5;
	add.s32 	%r29, %r28, %r26;
	shl.b32 	%r30, %r29, 2;
	add.s32 	%r32, %r22, %r30;
	ld.shared.u32 	%r33, [%r32+-4];
	add.s32 	%r34, %r25, -1;
	shr.s32 	%r35, %r34, 5;
	add.s32 	%r36, %r35, %r25;
	shl.b32 	%r37, %r36, 2;
	add.s32 	%r38, %r22, %r37;
	ld.shared.u32 	%r39, [%r38+-4];
	add.s32 	%r40, %r39, %r33;
	st.shared.u32 	[%r38+-4], %r40;
$L__BB1_4:
	bar.sync 	0;
	shl.b32 	%r70, %r70, 1;
	setp.lt.u32 	%p3, %r70, %r3;
	@%p3 bra 	$L__BB1_2;
$L__BB1_5:
	setp.ne.s32 	%p4, %r1, 0;
	@%p4 bra 	$L__BB1_7;
	add.s32 	%r41, %r3, -1;
	shr.u32 	%r42, %r41, 5;
	add.s32 	%r43, %r42, %r3;
	shl.b32 	%r44, %r43, 2;
	add.s32 	%r46, %r22, %r44;
	ld.shared.u32 	%r47, [%r46+-4];
	cvta.to.global.u64 	%rd6, %rd2;
	mul.wide.u32 	%rd7, %r2, 4;
	add.s64 	%rd8, %rd6, %rd7;
	st.global.u32 	[%rd8], %r47;
	mov.b32 	%r48, 0;
	st.shared.u32 	[%r46+-4], %r48;
$L__BB1_7:
	setp.lt.u32 	%p5, %r70, 2;
	@%p5 bra 	$L__BB1_12;
	shl.b32 	%r50, %r1, 1;
	add.s32 	%r11, %r50, 2;
	mov.b32 	%r72, 1;
$L__BB1_9:
	shr.u32 	%r14, %r70, 1;
	setp.ge.u32 	%p6, %r1, %r72;
	@%p6 bra 	$L__BB1_11;
	mul.lo.s32 	%r51, %r14, %r11;
	sub.s32 	%r52, %r51, %r14;
	add.s32 	%r53, %r52, -1;
	shr.s32 	%r54, %r53, 5;
	add.s32 	%r55, %r54, %r52;
	shl.b32 	%r56, %r55, 2;
	add.s32 	%r58, %r22, %r56;
	ld.shared.u32 	%r59, [%r58+-4];
	add.s32 	%r60, %r51, -1;
	shr.s32 	%r61, %r60, 5;
	add.s32 	%r62, %r61, %r51;
	shl.b32 	%r63, %r62, 2;
	add.s32 	%r64, %r22, %r63;
	ld.shared.u32 	%r65, [%r64+-4];
	st.shared.u32 	[%r58+-4], %r65;
	add.s32 	%r66, %r65, %r59;
	st.shared.u32 	[%r64+-4], %r66;
$L__BB1_11:
	shl.b32 	%r72, %r72, 1;
	bar.sync 	0;
	setp.gt.u32 	%p7, %r70, 3;
	mov.u32 	%r70, %r14;
	@%p7 bra 	$L__BB1_9;
$L__BB1_12:
	ld.shared.u32 	%r67, [%r4];
	st.global.u32 	[%rd1], %r67;
	ret;

}
	// .globl	_Z14block_sum_histPiS_i
.visible .entry _Z14block_sum_histPiS_i(
	.param .u64 .ptr .align 1 _Z14block_sum_histPiS_i_param_0,
	.param .u64 .ptr .align 1 _Z14block_sum_histPiS_i_param_1,
	.param .u32 _Z14block_sum_histPiS_i_param_2
)
{
	.reg .pred 	%p<7>;
	.reg .b32 	%r<55>;
	.reg .b64 	%rd<21>;

	ld.param.u64 	%rd3, [_Z14block_sum_histPiS_i_param_0];
	ld.param.u64 	%rd4, [_Z14block_sum_histPiS_i_param_1];
	ld.param.u32 	%r19, [_Z14block_sum_histPiS_i_param_2];
	cvta.to.global.u64 	%rd1, %rd3;
	cvta.to.global.u64 	%rd2, %rd4;
	mov.u32 	%r51, %ctaid.x;
	mov.u32 	%r20, %ntid.x;
	mov.u32 	%r21, %tid.x;
	mad.lo.s32 	%r52, %r51, %r20, %r21;
	mov.u32 	%r3, %nctaid.x;
	mul.lo.s32 	%r4, %r20, %r3;
	setp.ge.s32 	%p1, %r52, %r19;
	@%p1 bra 	$L__BB2_7;
	add.s32 	%r22, %r52, %r4;
	max.s32 	%r23, %r19, %r22;
	setp.lt.s32 	%p2, %r22, %r19;
	selp.u32 	%r24, 1, 0, %p2;
	add.s32 	%r25, %r22, %r24;
	sub.s32 	%r26, %r23, %r25;
	div.u32 	%r27, %r26, %r4;
	add.s32 	%r5, %r27, %r24;
	and.b32  	%r28, %r5, 3;
	setp.eq.s32 	%p3, %r28, 3;
	@%p3 bra 	$L__BB2_4;
	add.s32 	%r29, %r5, 1;
	and.b32  	%r30, %r29, 3;
	neg.s32 	%r48, %r30;
$L__BB2_3:
	.pragma "nounroll";
	mul.wide.s32 	%rd5, %r52, 4;
	add.s64 	%rd6, %rd1, %rd5;
	mul.wide.s32 	%rd7, %r51, 4;
	add.s64 	%rd8, %rd2, %rd7;
	ld.global.u32 	%r31, [%rd8];
	ld.global.u32 	%r32, [%rd6];
	add.s32 	%r33, %r32, %r31;
	st.global.u32 	[%rd6], %r33;
	add.s32 	%r52, %r52, %r4;
	add.s32 	%r51, %r51, %r3;
	add.s32 	%r48, %r48, 1;
	setp.ne.s32 	%p4, %r48, 0;
	@%p4 bra 	$L__BB2_3;
$L__BB2_4:
	setp.lt.u32 	%p5, %r5, 3;
	@%p5 bra 	$L__BB2_7;
	mul.wide.u32 	%rd13, %r3, 4;
	mul.wide.s32 	%rd15, %r4, 4;
	shl.b32 	%r46, %r4, 2;
	shl.b32 	%r47, %r3, 2;
$L__BB2_6:
	mul.wide.s32 	%rd9, %r51, 4;
	add.s64 	%rd10, %rd2, %rd9;
	ld.global.u32 	%r34, [%rd10];
	mul.wide.s32 	%rd11, %r52, 4;
	add.s64 	%rd12, %rd1, %rd11;
	ld.global.u32 	%r35, [%rd12];
	add.s32 	%r36, %r35, %r34;
	st.global.u32 	[%rd12], %r36;
	add.s64 	%rd14, %rd10, %rd13;
	ld.global.u32 	%r37, [%rd14];
	add.s64 	%rd16, %rd12, %rd15;
	ld.global.u32 	%r38, [%rd16];
	add.s32 	%r39, %r38, %r37;
	st.global.u32 	[%rd16], %r39;
	add.s64 	%rd17, %rd14, %rd13;
	ld.global.u32 	%r40, [%rd17];
	add.s64 	%rd18, %rd16, %rd15;
	ld.global.u32 	%r41, [%rd18];
	add.s32 	%r42, %r41, %r40;
	st.global.u32 	[%rd18], %r42;
	add.s64 	%rd19, %rd17, %rd13;
	ld.global.u32 	%r43, [%rd19];
	add.s64 	%rd20, %rd18, %rd15;
	ld.global.u32 	%r44, [%rd20];
	add.s32 	%r45, %r44, %r43;
	st.global.u32 	[%rd20], %r45;
	add.s32 	%r52, %r46, %r52;
	add.s32 	%r51, %r47, %r51;
	setp.lt.s32 	%p6, %r52, %r19;
	@%p6 bra 	$L__BB2_6;
$L__BB2_7:
	ret;

}
	// .globl	_Z8res_sortPiS_S_i
.visible .entry _Z8res_sortPiS_S_i(
	.param .u64 .ptr .align 1 _Z8res_sortPiS_S_i_param_0,
	.param .u64 .ptr .align 1 _Z8res_sortPiS_S_i_param_1,
	.param .u64 .ptr .align 1 _Z8res_sortPiS_S_i_param_2,
	.param .u32 _Z8res_sortPiS_S_i_param_3
)
{
	.reg .pred 	%p<7>;
	.reg .b32 	%r<41>;
	.reg .b64 	%rd<35>;

	ld.param.u64 	%rd4, [_Z8res_sortPiS_S_i_param_0];
	ld.param.u64 	%rd5, [_Z8res_sortPiS_S_i_param_1];
	ld.param.u64 	%rd6, [_Z8res_sortPiS_S_i_param_2];
	ld.param.u32 	%r12, [_Z8res_sortPiS_S_i_param_3];
	cvta.to.global.u64 	%rd1, %rd4;
	cvta.to.global.u64 	%rd2, %rd6;
	cvta.to.global.u64 	%rd3, %rd5;
	mov.u32 	%r13, %ctaid.x;
	mov.u32 	%r14, %ntid.x;
	mov.u32 	%r15, %tid.x;
	mad.lo.s32 	%r39, %r13, %r14, %r15;
	mov.u32 	%r16, %nctaid.x;
	mul.lo.s32 	%r2, %r14, %r16;
	setp.ge.s32 	%p1, %r39, %r12;
	@%p1 bra 	$L__BB3_7;
	add.s32 	%r17, %r39, %r2;
	max.s32 	%r18, %r12, %r17;
	setp.lt.s32 	%p2, %r17, %r12;
	selp.u32 	%r19, 1, 0, %p2;
	add.s32 	%r20, %r17, %r19;
	sub.s32 	%r21, %r18, %r20;
	div.u32 	%r22, %r21, %r2;
	add.s32 	%r3, %r22, %r19;
	and.b32  	%r23, %r3, 3;
	setp.eq.s32 	%p3, %r23, 3;
	@%p3 bra 	$L__BB3_4;
	add.s32 	%r24, %r3, 1;
	and.b32  	%r25, %r24, 3;
	neg.s32 	%r37, %r25;
$L__BB3_3:
	.pragma "nounroll";
	mul.wide.s32 	%rd7, %r39, 4;
	add.s64 	%rd8, %rd3, %rd7;
	ld.global.u32 	%r26, [%rd8];
	mul.wide.s32 	%rd9, %r26, 4;
	add.s64 	%rd10, %rd2, %rd9;
	atom.global.add.u32 	%r27, [%rd10], 1;
	mul.wide.s32 	%rd11, %r27, 4;
	add.s64 	%rd12, %rd1, %rd11;
	st.global.u32 	[%rd12], %r26;
	add.s32 	%r39, %r39, %r2;
	add.s32 	%r37, %r37, 1;
	setp.ne.s32 	%p4, %r37, 0;
	@%p4 bra 	$L__BB3_3;
$L__BB3_4:
	setp.lt.u32 	%p5, %r3, 3;
	@%p5 bra 	$L__BB3_7;
	mul.wide.s32 	%rd19, %r2, 4;
	shl.b32 	%r36, %r2, 2;
$L__BB3_6:
	mul.wide.s32 	%rd13, %r39, 4;
	add.s64 	%rd14, %rd3, %rd13;
	ld.global.u32 	%r28, [%rd14];
	mul.wide.s32 	%rd15, %r28, 4;
	add.s64 	%rd16, %rd2, %rd15;
	atom.global.add.u32 	%r29, [%rd16], 1;
	mul.wide.s32 	%rd17, %r29, 4;
	add.s64 	%rd18, %rd1, %rd17;
	st.global.u32 	[%rd18], %r28;
	add.s64 	%rd20, %rd14, %rd19;
	ld.global.u32 	%r30, [%rd20];
	mul.wide.s32 	%rd21, %r30, 4;
	add.s64 	%rd22, %rd2, %rd21;
	atom.global.add.u32 	%r31, [%rd22], 1;
	mul.wide.s32 	%rd23, %r31, 4;
	add.s64 	%rd24, %rd1, %rd23;
	st.global.u32 	[%rd24], %r30;
	add.s64 	%rd25, %rd20, %rd19;
	ld.global.u32 	%r32, [%rd25];
	mul.wide.s32 	%rd26, %r32, 4;
	add.s64 	%rd27, %rd2, %rd26;
	atom.global.add.u32 	%r33, [%rd27], 1;
	mul.wide.s32 	%rd28, %r33, 4;
	add.s64 	%rd29, %rd1, %rd28;
	st.global.u32 	[%rd29], %r32;
	add.s64 	%rd30, %rd25, %rd19;
	ld.global.u32 	%r34, [%rd30];
	mul.wide.s32 	%rd31, %r34, 4;
	add.s64 	%rd32, %rd2, %rd31;
	atom.global.add.u32 	%r35, [%rd32], 1;
	mul.wide.s32 	%rd33, %r35, 4;
	add.s64 	%rd34, %rd1, %rd33;
	st.global.u32 	[%rd34], %r34;
	add.s32 	%r39, %r36, %r39;
	setp.lt.s32 	%p6, %r39, %r12;
	@%p6 bra 	$L__BB3_6;
$L__BB3_7:
	ret;

}


// ===== COMPILED SASS (sm_100) =====

	.target	sm_100

	.elftype	@"ET_EXEC"


//--------------------- .note.nv.tkinfo           --------------------------
	.section	.note.nv.tkinfo,"",@"SHT_NOTE"
	.sectionflags	@"SHF_NOTE_NV_TKINFO"
	.tkinfo
        /*0018*/ 	.word	0x00000002
        /*0030*/ 	.string	""
        /*0030*/ 	.string	"ptxas"
        /*0030*/ 	.string	"Cuda compilation tools, release 13.0, V13.0.88"
        /*0030*/ 	.string	"Build cuda_13.0.r13.0/compiler.36424714_0"
        /*0030*/ 	.string	"-arch sm_100 -m 64 "



//--------------------- .note.nv.cuinfo           --------------------------
	.section	.note.nv.cuinfo,"",@"SHT_NOTE"
	.sectionflags	@"SHF_NOTE_NV_CUINFO"
        /*0018*/ 	.short	0x0002
        /*001a*/ 	.short	0x0064
        /*001c*/ 	.short	0x0082
	.zero		2


//--------------------- .nv.info                  --------------------------
	.section	.nv.info,"",@"SHT_CUDA_INFO"
	.align	4


	//----- nvinfo : EIATTR_REGCOUNT
	.align		4
        /*0000*/ 	.byte	0x04, 0x2f
        /*0002*/ 	.short	(.L_1 - .L_0)
	.align		4
.L_0:
        /*0004*/ 	.word	index@(_Z11global_histPiS_i)
        /*0008*/ 	.word	0x0000001a


	//----- nvinfo : EIATTR_FRAME_SIZE
	.align		4
.L_1:
        /*000c*/ 	.byte	0x04, 0x11
        /*000e*/ 	.short	(.L_3 - .L_2)
	.align		4
.L_2:
        /*0010*/ 	.word	index@(_Z11global_histPiS_i)
        /*0014*/ 	.word	0x00000000


	//----- nvinfo : EIATTR_REGCOUNT
	.align		4
.L_3:
        /*0018*/ 	.byte	0x04, 0x2f
        /*001a*/ 	.short	(.L_5 - .L_4)
	.align		4
.L_4:
        /*001c*/ 	.word	index@(_Z13blelloch_scanPiS_i)
        /*0020*/ 	.word	0x00000010


	//----- nvinfo : EIATTR_FRAME_SIZE
	.align		4
.L_5:
        /*0024*/ 	.byte	0x04, 0x11
        /*0026*/ 	.short	(.L_7 - .L_6)
	.align		4
.L_6:
        /*0028*/ 	.word	index@(_Z13blelloch_scanPiS_i)
        /*002c*/ 	.word	0x00000000


	//----- nvinfo : EIATTR_REGCOUNT
	.align		4
.L_7:
        /*0030*/ 	.byte	0x04, 0x2f
        /*0032*/ 	.short	(.L_9 - .L_8)
	.align		4
.L_8:
        /*0034*/ 	.word	index@(_Z14block_sum_histPiS_i)
        /*0038*/ 	.word	0x0000001a


	//----- nvinfo : EIATTR_FRAME_SIZE
	.align		4
.L_9:
        /*003c*/ 	.byte	0x04, 0x11
        /*003e*/ 	.short	(.L_11 - .L_10)
	.align		4
.L_10:
        /*0040*/ 	.word	index@(_Z14block_sum_histPiS_i)
        /*0044*/ 	.word	0x00000000


	//----- nvinfo : EIATTR_REGCOUNT
	.align		4
.L_11:
        /*0048*/ 	.byte	0x04, 0x2f
        /*004a*/ 	.short	(.L_13 - .L_12)
	.align		4
.L_12:
        /*004c*/ 	.word	index@(_Z8res_sortPiS_S_i)
        /*0050*/ 	.word	0x00000020


	//----- nvinfo : EIATTR_FRAME_SIZE
	.align		4
.L_13:
        /*0054*/ 	.byte	0x04, 0x11
        /*0056*/ 	.short	(.L_15 - .L_14)
	.align		4
.L_14:
        /*0058*/ 	.word	index@(_Z8res_sortPiS_S_i)
        /*005c*/ 	.word	0x00000000


	//----- nvinfo : EIATTR_MIN_STACK_SIZE
	.align		4
.L_15:
        /*0060*/ 	.byte	0x04, 0x12
        /*0062*/ 	.short	(.L_17 - .L_16)
	.align		4
.L_16:
        /*0064*/ 	.word	index@(_Z8res_sortPiS_S_i)
        /*0068*/ 	.word	0x00000000


	//----- nvinfo : EIATTR_MIN_STACK_SIZE
	.align		4
.L_17:
        /*006c*/ 	.byte	0x04, 0x12
        /*006e*/ 	.short	(.L_19 - .L_18)
	.align		4
.L_18:
        /*0070*/ 	.word	index@(_Z14block_sum_histPiS_i)
        /*0074*/ 	.word	0x00000000


	//----- nvinfo : EIATTR_MIN_STACK_SIZE
	.align		4
.L_19:
        /*0078*/ 	.byte	0x04, 0x12
        /*007a*/ 	.short	(.L_21 - .L_20)
	.align		4
.L_20:
        /*007c*/ 	.word	index@(_Z13blelloch_scanPiS_i)
        /*0080*/ 	.word	0x00000000


	//----- nvinfo : EIATTR_MIN_STACK_SIZE
	.align		4
.L_21:
        /*0084*/ 	.byte	0x04, 0x12
        /*0086*/ 	.short	(.L_23 - .L_22)
	.align		4
.L_22:
        /*0088*/ 	.word	index@(_Z11global_histPiS_i)
        /*008c*/ 	.word	0x00000000
.L_23:


//--------------------- .nv.compat                --------------------------
	.section	.nv.compat,"",@"SHT_CUDA_COMPAT_INFO"
	.align	4
        /*0000*/ 	.byte	0x02, 0x09, 0x00, 0x00, 0x02, 0x02, 0x01, 0x00, 0x02, 0x05, 0x05, 0x00, 0x03, 0x07, 0x01, 0x01
        /*0010*/ 	.byte	0x02, 0x03, 0x00, 0x00, 0x02, 0x06, 0x01, 0x00, 0x04, 0x0b, 0x08, 0x00, 0x09, 0x00, 0x00, 0x00
        /*0020*/ 	.byte	0x00, 0x00, 0x00, 0x00


//--------------------- .nv.info._Z8res_sortPiS_S_i --------------------------
	.section	.nv.info._Z8res_sortPiS_S_i,"",@"SHT_CUDA_INFO"
	.sectionflags	@""
	.align	4


	//----- nvinfo : EIATTR_CUDA_API_VERSION
	.align		4
        /*0000*/ 	.byte	0x04, 0x37
        /*0002*/ 	.short	(.L_25 - .L_24)
.L_24:
        /*0004*/ 	.word	0x00000082


	//----- nvinfo : EIATTR_KPARAM_INFO
	.align		4
.L_25:
        /*0008*/ 	.byte	0x04, 0x17
        /*000a*/ 	.short	(.L_27 - .L_26)
.L_26:
        /*000c*/ 	.word	0x00000000
        /*0010*/ 	.short	0x0003
        /*0012*/ 	.short	0x0018
        /*0014*/ 	.byte	0x00, 0xf0, 0x11, 0x00


	//----- nvinfo : EIATTR_KPARAM_INFO
	.align		4
.L_27:
        /*0018*/ 	.byte	0x04, 0x17
        /*001a*/ 	.short	(.L_29 - .L_28)
.L_28:
        /*001c*/ 	.word	0x00000000
        /*0020*/ 	.short	0x0002
        /*0022*/ 	.short	0x0010
        /*0024*/ 	.byte	0x00, 0xf5, 0x21, 0x00


	//----- nvinfo : EIATTR_KPARAM_INFO
	.align		4
.L_29:
        /*0028*/ 	.byte	0x04, 0x17
        /*002a*/ 	.short	(.L_31 - .L_30)
.L_30:
        /*002c*/ 	.word	0x00000000
        /*0030*/ 	.short	0x0001
        /*0032*/ 	.short	0x0008
        /*0034*/ 	.byte	0x00, 0xf5, 0x21, 0x00


	//----- nvinfo : EIATTR_KPARAM_INFO
	.align		4
.L_31:
        /*0038*/ 	.byte	0x04, 0x17
        /*003a*/ 	.short	(.L_33 - .L_32)
.L_32:
        /*003c*/ 	.word	0x00000000
        /*0040*/ 	.short	0x0000
        /*0042*/ 	.short	0x0000
        /*0044*/ 	.byte	0x00, 0xf5, 0x21, 0x00


	//----- nvinfo : EIATTR_SPARSE_MMA_MASK
	.align		4
.L_33:
        /*0048*/ 	.byte	0x03, 0x50
        /*004a*/ 	.short	0x0000


	//----- nvinfo : EIATTR_MAXREG_COUNT
	.align		4
        /*004c*/ 	.byte	0x03, 0x1b
        /*004e*/ 	.short	0x00ff


	//----- nvinfo : EIATTR_MERCURY_ISA_VERSION
	.align		4
        /*0050*/ 	.byte	0x03, 0x5f
        /*0052*/ 	.short	0x0101


	//----- nvinfo : EIATTR_VRC_CTA_INIT_COUNT
	.align		4
        /*0054*/ 	.byte	0x02, 0x4a
	.zero		1
	.zero		1


	//----- nvinfo : EIATTR_EXIT_INSTR_OFFSETS
	.align		4
        /*0058*/ 	.byte	0x04, 0x1c
        /*005a*/ 	.short	(.L_35 - .L_34)


	//   ....[0]....
.L_34:
        /*005c*/ 	.word	0x00000090


	//   ....[1]....
        /*0060*/ 	.word	0x000003d0


	//   ....[2]....
        /*0064*/ 	.word	0x000005a0


	//----- nvinfo : EIATTR_CRS_STACK_SIZE
	.align		4
.L_35:
        /*0068*/ 	.byte	0x04, 0x1e
        /*006a*/ 	.short	(.L_37 - .L_36)
.L_36:
        /*006c*/ 	.word	0x00000000


	//----- nvinfo : EIATTR_CBANK_PARAM_SIZE
	.align		4
.L_37:
        /*0070*/ 	.byte	0x03, 0x19
        /*0072*/ 	.short	0x001c


	//----- nvinfo : EIATTR_PARAM_CBANK
	.align		4
        /*0074*/ 	.byte	0x04, 0x0a
        /*0076*/ 	.short	(.L_39 - .L_38)
	.align		4
.L_38:
        /*0078*/ 	.word	index@(.nv.constant0._Z8res_sortPiS_S_i)
        /*007c*/ 	.short	0x0380
        /*007e*/ 	.short	0x001c


	//----- nvinfo : EIATTR_SW_WAR
	.align		4
.L_39:
        /*0080*/ 	.byte	0x04, 0x36
        /*0082*/ 	.short	(.L_41 - .L_40)
.L_40:
        /*0084*/ 	.word	0x00000008
.L_41:


//--------------------- .nv.info._Z14block_sum_histPiS_i --------------------------
	.section	.nv.info._Z14block_sum_histPiS_i,"",@"SHT_CUDA_INFO"
	.sectionflags	@""
	.align	4


	//----- nvinfo : EIATTR_CUDA_API_VERSION
	.align		4
        /*0000*/ 	.byte	0x04, 0x37
        /*0002*/ 	.short	(.L_43 - .L_42)
.L_42:
        /*0004*/ 	.word	0x00000082


	//----- nvinfo : EIATTR_KPARAM_INFO
	.align		4
.L_43:
        /*0008*/ 	.byte	0x04, 0x17
        /*000a*/ 	.short	(.L_45 - .L_44)
.L_44:
        /*000c*/ 	.word	0x00000000
        /*0010*/ 	.short	0x0002
        /*0012*/ 	.short	0x0010
        /*0014*/ 	.byte	0x00, 0xf0, 0x11, 0x00


	//----- nvinfo : EIATTR_KPARAM_INFO
	.align		4
.L_45:
        /*0018*/ 	.byte	0x04, 0x17
        /*001a*/ 	.short	(.L_47 - .L_46)
.L_46:
        /*001c*/ 	.word	0x00000000
        /*0020*/ 	.short	0x0001
        /*0022*/ 	.short	0x0008
        /*0024*/ 	.byte	0x00, 0xf5, 0x21, 0x00


	//----- nvinfo : EIATTR_KPARAM_INFO
	.align		4
.L_47:
        /*0028*/ 	.byte	0x04, 0x17
        /*002a*/ 	.short	(.L_49 - .L_48)
.L_48:
        /*002c*/ 	.word	0x00000000
        /*0030*/ 	.short	0x0000
        /*0032*/ 	.short	0x0000
        /*0034*/ 	.byte	0x00, 0xf5, 0x21, 0x00


	//----- nvinfo : EIATTR_SPARSE_MMA_MASK
	.align		4
.L_49:
        /*0038*/ 	.byte	0x03, 0x50
        /*003a*/ 	.short	0x0000


	//----- nvinfo : EIATTR_MAXREG_COUNT
	.align		4
        /*003c*/ 	.byte	0x03, 0x1b
        /*003e*/ 	.short	0x00ff


	//----- nvinfo : EIATTR_MERCURY_ISA_VERSION
	.align		4
        /*0040*/ 	.byte	0x03, 0x5f
        /*0042*/ 	.short	0x0101


	//----- nvinfo : EIATTR_VRC_CTA_INIT_COUNT
	.align		4
        /*0044*/ 	.byte	0x02, 0x4a
	.zero		1
	.zero		1


	//----- nvinfo : EIATTR_EXIT_INSTR_OFFSETS
	.align		4
        /*0048*/ 	.byte	0x04, 0x1c
        /*004a*/ 	.short	(.L_51 - .L_50)


	//   ....[0]....
.L_50:
        /*004c*/ 	.word	0x00000080


	//   ....[1]....
        /*0050*/ 	.word	0x000003a0


	//   ....[2]....
        /*0054*/ 	.word	0x00000590


	//----- nvinfo : EIATTR_CRS_STACK_SIZE
	.align		4
.L_51:
        /*0058*/ 	.byte	0x04, 0x1e
        /*005a*/ 	.short	(.L_53 - .L_52)
.L_52:
        /*005c*/ 	.word	0x00000000


	//----- nvinfo : EIATTR_CBANK_PARAM_SIZE
	.align		4
.L_53:
        /*0060*/ 	.byte	0x03, 0x19
        /*0062*/ 	.short	0x0014


	//----- nvinfo : EIATTR_PARAM_CBANK
	.align		4
        /*0064*/ 	.byte	0x04, 0x0a
        /*0066*/ 	.short	(.L_55 - .L_54)
	.align		4
.L_54:
        /*0068*/ 	.word	index@(.nv.constant0._Z14block_sum_histPiS_i)
        /*006c*/ 	.short	0x0380
        /*006e*/ 	.short	0x0014


	//----- nvinfo : EIATTR_SW_WAR
	.align		4
.L_55:
        /*0070*/ 	.byte	0x04, 0x36
        /*0072*/ 	.short	(.L_57 - .L_56)
.L_56:
        /*0074*/ 	.word	0x00000008
.L_57:


//--------------------- .nv.info._Z13blelloch_scanPiS_i --------------------------
	.section	.nv.info._Z13blelloch_scanPiS_i,"",@"SHT_CUDA_INFO"
	.sectionflags	@""
	.align	4


	//----- nvinfo : EIATTR_CUDA_API_VERSION
	.align		4
        /*0000*/ 	.byte	0x04, 0x37
        /*0002*/ 	.short	(.L_59 - .L_58)
.L_58:
        /*0004*/ 	.word	0x00000082


	//----- nvinfo : EIATTR_KPARAM_INFO
	.align		4
.L_59:
        /*0008*/ 	.byte	0x04, 0x17
        /*000a*/ 	.short	(.L_61 - .L_60)
.L_60:
        /*000c*/ 	.word	0x00000000
        /*0010*/ 	.short	0x0002
        /*0012*/ 	.short	0x0010
        /*0014*/ 	.byte	0x00, 0xf0, 0x11, 0x00


	//----- nvinfo : EIATTR_KPARAM_INFO
	.align		4
.L_61:
        /*0018*/ 	.byte	0x04, 0x17
        /*001a*/ 	.short	(.L_63 - .L_62)
.L_62:
        /*001c*/ 	.word	0x00000000
        /*0020*/ 	.short	0x0001
        /*0022*/ 	.short	0x0008
        /*0024*/ 	.byte	0x00, 0xf5, 0x21, 0x00


	//----- nvinfo : EIATTR_KPARAM_INFO
	.align		4
.L_63:
        /*0028*/ 	.byte	0x04, 0x17
        /*002a*/ 	.short	(.L_65 - .L_64)
.L_64:
        /*002c*/ 	.word	0x00000000
        /*0030*/ 	.short	0x0000
        /*0032*/ 	.short	0x0000
        /*0034*/ 	.byte	0x00, 0xf5, 0x21, 0x00


	//----- nvinfo : EIATTR_SPARSE_MMA_MASK
	.align		4
.L_65:
        /*0038*/ 	.byte	0x03, 0x50
        /*003a*/ 	.short	0x0000


	//----- nvinfo : EIATTR_MAXREG_COUNT
	.align		4
        /*003c*/ 	.byte	0x03, 0x1b
        /*003e*/ 	.short	0x00ff


	//----- nvinfo : EIATTR_NUM_BARRIERS
	.align		4
        /*0040*/ 	.byte	0x02, 0x4c
        /*0042*/ 	.byte	0x01
	.zero		1


	//----- nvinfo : EIATTR_MERCURY_ISA_VERSION
	.align		4
        /*0044*/ 	.byte	0x03, 0x5f
        /*0046*/ 	.short	0x0101


	//----- nvinfo : EIATTR_VRC_CTA_INIT_COUNT
	.align		4
        /*0048*/ 	.byte	0x02, 0x4a
	.zero		1
	.zero		1


	//----- nvinfo : EIATTR_EXIT_INSTR_OFFSETS
	.align		4
        /*004c*/ 	.byte	0x04, 0x1c
        /*004e*/ 	.short	(.L_67 - .L_66)


	//   ....[0]....
.L_66:
        /*0050*/ 	.word	0x00000510


	//----- nvinfo : EIATTR_CRS_STACK_SIZE
	.align		4
.L_67:
        /*0054*/ 	.byte	0x04, 0x1e
        /*0056*/ 	.short	(.L_69 - .L_68)
.L_68:
        /*0058*/ 	.word	0x00000000


	//----- nvinfo : EIATTR_CBANK_PARAM_SIZE
	.align		4
.L_69:
        /*005c*/ 	.byte	0x03, 0x19
        /*005e*/ 	.short	0x0014


	//----- nvinfo : EIATTR_PARAM_CBANK
	.align		4
        /*0060*/ 	.byte	0x04, 0x0a
        /*0062*/ 	.short	(.L_71 - .L_70)
	.align		4
.L_70:
        /*0064*/ 	.word	index@(.nv.constant0._Z13blelloch_scanPiS_i)
        /*0068*/ 	.short	0x0380
        /*006a*/ 	.short	0x0014


	//----- nvinfo : EIATTR_SW_WAR
	.align		4
.L_71:
        /*006c*/ 	.byte	0x04, 0x36
        /*006e*/ 	.short	(.L_73 - .L_72)
.L_72:
        /*0070*/ 	.word	0x00000008
.L_73:


//--------------------- .nv.info._Z11global_histPiS_i --------------------------
	.section	.nv.info._Z11global_histPiS_i,"",@"SHT_CUDA_INFO"
	.sectionflags	@""
	.align	4


	//----- nvinfo : EIATTR_CUDA_API_VERSION
	.align		4
        /*0000*/ 	.byte	0x04, 0x37
        /*0002*/ 	.short	(.L_75 - .L_74)
.L_74:
        /*0004*/ 	.word	0x00000082


	//----- nvinfo : EIATTR_KPARAM_INFO
	.align		4
.L_75:
        /*0008*/ 	.byte	0x04, 0x17
        /*000a*/ 	.short	(.L_77 - .L_76)
.L_76:
        /*000c*/ 	.word	0x00000000
        /*0010*/ 	.short	0x0002
        /*0012*/ 	.short	0x0010
        /*0014*/ 	.byte	0x00, 0xf0, 0x11, 0x00


	//----- nvinfo : EIATTR_KPARAM_INFO
	.align		4
.L_77:
        /*0018*/ 	.byte	0x04, 0x17
        /*001a*/ 	.short	(.L_79 - .L_78)
.L_78:
        /*001c*/ 	.word	0x00000000
        /*0020*/ 	.short	0x0001
        /*0022*/ 	.short	0x0008
        /*0024*/ 	.byte	0x00, 0xf5, 0x21, 0x00


	//----- nvinfo : EIATTR_KPARAM_INFO
	.align		4
.L_79:
        /*0028*/ 	.byte	0x04, 0x17
        /*002a*/ 	.short	(.L_81 - .L_80)
.L_80:
        /*002c*/ 	.word	0x00000000
        /*0030*/ 	.short	0x0000
        /*0032*/ 	.short	0x0000
        /*0034*/ 	.byte	0x00, 0xf5, 0x21, 0x00


	//----- nvinfo : EIATTR_SPARSE_MMA_MASK
	.align		4
.L_81:
        /*0038*/ 	.byte	0x03, 0x50
        /*003a*/ 	.short	0x0000


	//----- nvinfo : EIATTR_MAXREG_COUNT
	.align		4
        /*003c*/ 	.byte	0x03, 0x1b
        /*003e*/ 	.short	0x00ff


	//----- nvinfo : EIATTR_MERCURY_ISA_VERSION
	.align		4
        /*0040*/ 	.byte	0x03, 0x5f
        /*0042*/ 	.short	0x0101


	//----- nvinfo : EIATTR_VRC_CTA_INIT_COUNT
	.align		4
        /*0044*/ 	.byte	0x02, 0x4a
	.zero		1
	.zero		1


	//----- nvinfo : EIATTR_EXIT_INSTR_OFFSETS
	.align		4
        /*0048*/ 	.byte	0x04, 0x1c
        /*004a*/ 	.short	(.L_83 - .L_82)


	//   ....[0]....
.L_82:
        /*004c*/ 	.word	0x00000090


	//   ....[1]....
        /*0050*/ 	.word	0x00000390


	//   ....[2]....
        /*0054*/ 	.word	0x000004e0


	//----- nvinfo : EIATTR_CRS_STACK_SIZE
	.align		4
.L_83:
        /*0058*/ 	.byte	0x04, 0x1e
        /*005a*/ 	.short	(.L_85 - .L_84)
.L_84:
        /*005c*/ 	.word	0x00000000


	//----- nvinfo : EIATTR_CBANK_PARAM_SIZE
	.align		4
.L_85:
        /*0060*/ 	.byte	0x03, 0x19
        /*0062*/ 	.short	0x0014


	//----- nvinfo : EIATTR_PARAM_CBANK
	.align		4
        /*0064*/ 	.byte	0x04, 0x0a
        /*0066*/ 	.short	(.L_87 - .L_86)
	.align		4
.L_86:
        /*0068*/ 	.word	index@(.nv.constant0._Z11global_histPiS_i)
        /*006c*/ 	.short	0x0380
        /*006e*/ 	.short	0x0014


	//----- nvinfo : EIATTR_SW_WAR
	.align		4
.L_87:
        /*0070*/ 	.byte	0x04, 0x36
        /*0072*/ 	.short	(.L_89 - .L_88)
.L_88:
        /*0074*/ 	.word	0x00000008
.L_89:


//--------------------- .nv.callgraph             --------------------------
	.section	.nv.callgraph,"",@"SHT_CUDA_CALLGRAPH"
	.align	4
	.sectionentsize	8
	.align		4
        /*0000*/ 	.word	0x00000000
	.align		4
        /*0004*/ 	.word	0xffffffff
	.align		4
        /*0008*/ 	.word	0x00000000
	.align		4
        /*000c*/ 	.word	0xfffffffe
	.align		4
        /*0010*/ 	.word	0x00000000
	.align		4
        /*0014*/ 	.word	0xfffffffd
	.align		4
        /*0018*/ 	.word	0x00000000
	.align		4
        /*001c*/ 	.word	0xfffffffc


//--------------------- .text._Z8res_sortPiS_S_i  --------------------------
	.section	.text._Z8res_sortPiS_S_i,"ax",@progbits
	.align	128
        .global         _Z8res_sortPiS_S_i
        .type           _Z8res_sortPiS_S_i,@function
        .size           _Z8res_sortPiS_S_i,(.L_x_24 - _Z8res_sortPiS_S_i)
        .other          _Z8res_sortPiS_S_i,@"STO_CUDA_ENTRY STV_DEFAULT"
_Z8res_sortPiS_S_i:
.text._Z8res_sortPiS_S_i:
[----:B------:R-:W-:Y:S01]  /*0000*/  LDC R1, c[0x0][0x37c] ;  /* 0x0000df00ff017b82 */ /* 0x000fe20000000800 */
[----:B------:R-:W0:Y:S07]  /*0010*/  S2R R9, SR_TID.X ;  /* 0x0000000000097919 */ /* 0x000e2e0000002100 */
[----:B------:R-:W0:Y:S01]  /*0020*/  S2UR UR4, SR_CTAID.X ;  /* 0x00000000000479c3 */ /* 0x000e220000002500 */
[----:B------:R-:W1:Y:S07]  /*0030*/  LDCU UR6, c[0x0][0x398] ;  /* 0x00007300ff0677ac */ /* 0x000e6e0008000800 */
[----:B------:R-:W0:Y:S01]  /*0040*/  LDC R0, c[0x0][0x360] ;  /* 0x0000d800ff007b82 */ /* 0x000e220000000800 */
[----:B------:R-:W2:Y:S01]  /*0050*/  LDCU UR5, c[0x0][0x370] ;  /* 0x00006e00ff0577ac */ /* 0x000ea20008000800 */
[----:B0-----:R-:W-:-:S02]  /*0060*/  IMAD R9, R0, UR4, R9 ;  /* 0x0000000400097c24 */ /* 0x001fc4000f8e0209 */
[----:B--2---:R-:W-:-:S03]  /*0070*/  IMAD R0, R0, UR5, RZ ;  /* 0x0000000500007c24 */ /* 0x004fc6000f8e02ff */
[----:B-1----:R-:W-:-:S13]  /*0080*/  ISETP.GE.AND P0, PT, R9, UR6, PT ;  /* 0x0000000609007c0c */ /* 0x002fda000bf06270 */
[----:B------:R-:W-:Y:S05]  /*0090*/  @P0 EXIT ;  /* 0x000000000000094d */ /* 0x000fea0003800000 */
[----:B------:R-:W0:Y:S01]  /*00a0*/  I2F.U32.RP R6, R0 ;  /* 0x0000000000067306 */ /* 0x000e220000209000 */
[C---:B------:R-:W-:Y:S01]  /*00b0*/  IMAD.IADD R4, R0.reuse, 0x1, R9 ;  /* 0x0000000100047824 */ /* 0x040fe200078e0209 */
[----:B------:R-:W-:Y:S01]  /*00c0*/  IADD3 R7, PT, PT, RZ, -R0, RZ ;  /* 0x80000000ff077210 */ /* 0x000fe20007ffe0ff */
[----:B------:R-:W1:Y:S01]  /*00d0*/  LDCU.64 UR4, c[0x0][0x358] ;  /* 0x00006b00ff0477ac */ /* 0x000e620008000a00 */
[----:B------:R-:W-:Y:S01]  /*00e0*/  ISETP.NE.U32.AND P2, PT, R0, RZ, PT ;  /* 0x000000ff0000720c */ /* 0x000fe20003f45070 */
[----:B------:R-:W-:Y:S01]  /*00f0*/  BSSY.RECONVERGENT B0, `(.L_x_0) ;  /* 0x000002d000007945 */ /* 0x000fe20003800200 */
[C---:B------:R-:W-:Y:S02]  /*0100*/  ISETP.GE.AND P0, PT, R4.reuse, UR6, PT ;  /* 0x0000000604007c0c */ /* 0x040fe4000bf06270 */
[----:B------:R-:W-:Y:S02]  /*0110*/  VIMNMX R5, PT, PT, R4, UR6, !PT ;  /* 0x0000000604057c48 */ /* 0x000fe4000ffe0100 */
[----:B------:R-:W-:-:S04]  /*0120*/  SEL R8, RZ, 0x1, P0 ;  /* 0x00000001ff087807 */ /* 0x000fc80000000000 */
[----:B------:R-:W-:Y:S01]  /*0130*/  IADD3 R5, PT, PT, R5, -R4, -R8 ;  /* 0x8000000405057210 */ /* 0x000fe20007ffe808 */
[----:B0-----:R-:W0:Y:S02]  /*0140*/  MUFU.RCP R6, R6 ;  /* 0x0000000600067308 */ /* 0x001e240000001000 */
[----:B0-----:R-:W-:-:S06]  /*0150*/  IADD3 R2, PT, PT, R6, 0xffffffe, RZ ;  /* 0x0ffffffe06027810 */ /* 0x001fcc0007ffe0ff */
[----:B------:R0:W2:Y:S02]  /*0160*/  F2I.FTZ.U32.TRUNC.NTZ R3, R2 ;  /* 0x0000000200037305 */ /* 0x0000a4000021f000 */
[----:B0-----:R-:W-:Y:S02]  /*0170*/  HFMA2 R2, -RZ, RZ, 0, 0 ;  /* 0x00000000ff027431 */ /* 0x001fe400000001ff */
[----:B--2---:R-:W-:-:S04]  /*0180*/  IMAD R7, R7, R3, RZ ;  /* 0x0000000307077224 */ /* 0x004fc800078e02ff */
[----:B------:R-:W-:-:S06]  /*0190*/  IMAD.HI.U32 R6, R3, R7, R2 ;  /* 0x0000000703067227 */ /* 0x000fcc00078e0002 */
[----:B------:R-:W-:Y:S02]  /*01a0*/  IMAD.HI.U32 R11, R6, R5, RZ ;  /* 0x00000005060b7227 */ /* 0x000fe400078e00ff */
[----:B------:R-:W0:Y:S02]  /*01b0*/  LDC.64 R6, c[0x0][0x380] ;  /* 0x0000e000ff067b82 */ /* 0x000e240000000a00 */
[----:B------:R-:W-:-:S04]  /*01c0*/  IMAD.MOV R2, RZ, RZ, -R11 ;  /* 0x000000ffff027224 */ /* 0x000fc800078e0a0b */
[----:B------:R-:W-:Y:S02]  /*01d0*/  IMAD R5, R0, R2, R5 ;  /* 0x0000000200057224 */ /* 0x000fe400078e0205 */
[----:B------:R-:W2:Y:S03]  /*01e0*/  LDC.64 R2, c[0x0][0x388] ;  /* 0x0000e200ff027b82 */ /* 0x000ea60000000a00 */
[----:B------:R-:W-:-:S13]  /*01f0*/  ISETP.GE.U32.AND P0, PT, R5, R0, PT ;  /* 0x000000000500720c */ /* 0x000fda0003f06070 */
[----:B------:R-:W-:Y:S02]  /*0200*/  @P0 IADD3 R5, PT, PT, -R0, R5, RZ ;  /* 0x0000000500050210 */ /* 0x000fe40007ffe1ff */
[----:B------:R-:W-:Y:S02]  /*0210*/  @P0 IADD3 R11, PT, PT, R11, 0x1, RZ ;  /* 0x000000010b0b0810 */ /* 0x000fe40007ffe0ff */
[-C--:B------:R-:W-:Y:S02]  /*0220*/  ISETP.GE.U32.AND P1, PT, R5, R0.reuse, PT ;  /* 0x000000000500720c */ /* 0x080fe40003f26070 */
[----:B------:R-:W3:Y:S11]  /*0230*/  LDC.64 R4, c[0x0][0x390] ;  /* 0x0000e400ff047b82 */ /* 0x000ef60000000a00 */
[----:B------:R-:W-:Y:S01]  /*0240*/  @P1 VIADD R11, R11, 0x1 ;  /* 0x000000010b0b1836 */ /* 0x000fe20000000000 */
[----:B------:R-:W-:-:S04]  /*0250*/  @!P2 LOP3.LUT R11, RZ, R0, RZ, 0x33, !PT ;  /* 0x00000000ff0ba212 */ /* 0x000fc800078e33ff */
[----:B------:R-:W-:-:S04]  /*0260*/  IADD3 R8, PT, PT, R8, R11, RZ ;  /* 0x0000000b08087210 */ /* 0x000fc80007ffe0ff */
[C---:B------:R-:W-:Y:S02]  /*0270*/  LOP3.LUT R10, R8.reuse, 0x3, RZ, 0xc0, !PT ;  /* 0x00000003080a7812 */ /* 0x040fe400078ec0ff */
[----:B------:R-:W-:Y:S02]  /*0280*/  ISETP.GE.U32.AND P1, PT, R8, 0x3, PT ;  /* 0x000000030800780c */ /* 0x000fe40003f26070 */
[----:B------:R-:W-:-:S13]  /*0290*/  ISETP.NE.AND P0, PT, R10, 0x3, PT ;  /* 0x000000030a00780c */ /* 0x000fda0003f05270 */
[----:B012---:R-:W-:Y:S05]  /*02a0*/  @!P0 BRA `(.L_x_1) ;  /* 0x0000000000448947 */ /* 0x007fea0003800000 */
[----:B------:R-:W0:Y:S01]  /*02b0*/  LDC.64 R10, c[0x0][0x390] ;  /* 0x0000e400ff0a7b82 */ /* 0x000e220000000a00 */
[----:B------:R-:W-:-:S04]  /*02c0*/  IADD3 R8, PT, PT, R8, 0x1, RZ ;  /* 0x0000000108087810 */ /* 0x000fc80007ffe0ff */
[----:B------:R-:W-:-:S03]  /*02d0*/  LOP3.LUT R8, R8, 0x3, RZ, 0xc0, !PT ;  /* 0x0000000308087812 */ /* 0x000fc600078ec0ff */
[----:B------:R-:W1:Y:S02]  /*02e0*/  LDC.64 R12, c[0x0][0x380] ;  /* 0x0000e000ff0c7b82 */ /* 0x000e640000000a00 */
[----:B------:R-:W-:-:S06]  /*02f0*/  IMAD.MOV R8, RZ, RZ, -R8 ;  /* 0x000000ffff087224 */ /* 0x000fcc00078e0a08 */
[----:B------:R-:W2:Y:S02]  /*0300*/  LDC.64 R14, c[0x0][0x388] ;  /* 0x0000e200ff0e7b82 */ /* 0x000ea40000000a00 */
.L_x_2:
[----:B--2-4-:R-:W-:-:S06]  /*0310*/  IMAD.WIDE R16, R9, 0x4, R14 ;  /* 0x0000000409107825 */ /* 0x014fcc00078e020e */
[----:B------:R-:W0:Y:S01]  /*0320*/  LDG.E R17, desc[UR4][R16.64] ;  /* 0x0000000410117981 */ /* 0x000e22000c1e1900 */
[----:B------:R-:W-:Y:S01]  /*0330*/  MOV R23, 0x1 ;  /* 0x0000000100177802 */ /* 0x000fe20000000f00 */
[----:B0-----:R-:W-:-:S06]  /*0340*/  IMAD.WIDE R18, R17, 0x4, R10 ;  /* 0x0000000411127825 */ /* 0x001fcc00078e020a */
[----:B------:R-:W1:Y:S01]  /*0350*/  ATOMG.E.ADD.STRONG.GPU PT, R19, desc[UR4][R18.64], R23 ;  /* 0x80000017121379a8 */ /* 0x000e6200081ef104 */
[----:B------:R-:W-:Y:S01]  /*0360*/  IADD3 R8, PT, PT, R8, 0x1, RZ ;  /* 0x0000000108087810 */ /* 0x000fe20007ffe0ff */
[----:B------:R-:W-:-:S03]  /*0370*/  IMAD.IADD R9, R0, 0x1, R9 ;  /* 0x0000000100097824 */ /* 0x000fc600078e0209 */
[----:B------:R-:W-:Y:S01]  /*0380*/  ISETP.NE.AND P0, PT, R8, RZ, PT ;  /* 0x000000ff0800720c */ /* 0x000fe20003f05270 */
[----:B-1----:R-:W-:-:S05]  /*0390*/  IMAD.WIDE R20, R19, 0x4, R12 ;  /* 0x0000000413147825 */ /* 0x002fca00078e020c */
[----:B------:R4:W-:Y:S07]  /*03a0*/  STG.E desc[UR4][R20.64], R17 ;  /* 0x0000001114007986 */ /* 0x0009ee000c101904 */
[----:B------:R-:W-:Y:S05]  /*03b0*/  @P0 BRA `(.L_x_2) ;  /* 0xfffffffc00d40947 */ /* 0x000fea000383ffff */
.L_x_1:
[----:B------:R-:W-:Y:S05]  /*03c0*/  BSYNC.RECONVERGENT B0 ;  /* 0x0000000000007941 */ /* 0x000fea0003800200 */
.L_x_0:
[----:B------:R-:W-:Y:S05]  /*03d0*/  @!P1 EXIT ;  /* 0x000000000000994d */ /* 0x000fea0003800000 */
.L_x_3:
[----:B----4-:R-:W-:-:S05]  /*03e0*/  IMAD.WIDE R20, R9, 0x4, R2 ;  /* 0x0000000409147825 */ /* 0x010fca00078e0202 */
[----:B------:R-:W3:Y:S01]  /*03f0*/  LDG.E R25, desc[UR4][R20.64] ;  /* 0x0000000414197981 */ /* 0x000ee2000c1e1900 */
[----:B------:R-:W-:Y:S02]  /*0400*/  HFMA2 R8, -RZ, RZ, 0, 5.9604644775390625e-08 ;  /* 0x00000001ff087431 */ /* 0x000fe400000001ff */
[----:B---3--:R-:W-:-:S06]  /*0410*/  IMAD.WIDE R10, R25, 0x4, R4 ;  /* 0x00000004190a7825 */ /* 0x008fcc00078e0204 */
[----:B------:R-:W2:Y:S01]  /*0420*/  ATOMG.E.ADD.STRONG.GPU PT, R11, desc[UR4][R10.64], R8 ;  /* 0x800000080a0b79a8 */ /* 0x000ea200081ef104 */
[----:B------:R-:W-:-:S04]  /*0430*/  IMAD.WIDE R14, R0, 0x4, R20 ;  /* 0x00000004000e7825 */ /* 0x000fc800078e0214 */
[----:B-12---:R-:W-:-:S05]  /*0440*/  IMAD.WIDE R12, R11, 0x4, R6 ;  /* 0x000000040b0c7825 */ /* 0x006fca00078e0206 */
[----:B------:R0:W-:Y:S04]  /*0450*/  STG.E desc[UR4][R12.64], R25 ;  /* 0x000000190c007986 */ /* 0x0001e8000c101904 */
[----:B------:R-:W2:Y:S02]  /*0460*/  LDG.E R27, desc[UR4][R14.64] ;  /* 0x000000040e1b7981 */ /* 0x000ea4000c1e1900 */
[----:B--2---:R-:W-:-:S06]  /*0470*/  IMAD.WIDE R16, R27, 0x4, R4 ;  /* 0x000000041b107825 */ /* 0x004fcc00078e0204 */
[----:B------:R-:W2:Y:S01]  /*0480*/  ATOMG.E.ADD.STRONG.GPU PT, R17, desc[UR4][R16.64], R8 ;  /* 0x80000008101179a8 */ /* 0x000ea200081ef104 */
[----:B------:R-:W-:-:S04]  /*0490*/  IMAD.WIDE R20, R0, 0x4, R14 ;  /* 0x0000000400147825 */ /* 0x000fc800078e020e */
[----:B--2---:R-:W-:-:S05]  /*04a0*/  IMAD.WIDE R18, R17, 0x4, R6 ;  /* 0x0000000411127825 */ /* 0x004fca00078e0206 */
[----:B------:R1:W-:Y:S04]  /*04b0*/  STG.E desc[UR4][R18.64], R27 ;  /* 0x0000001b12007986 */ /* 0x0003e8000c101904 */
[----:B------:R-:W2:Y:S02]  /*04c0*/  LDG.E R29, desc[UR4][R20.64] ;  /* 0x00000004141d7981 */ /* 0x000ea4000c1e1900 */
[----:B--2---:R-:W-:-:S06]  /*04d0*/  IMAD.WIDE R10, R29, 0x4, R4 ;  /* 0x000000041d0a7825 */ /* 0x004fcc00078e0204 */
[----:B------:R-:W2:Y:S01]  /*04e0*/  ATOMG.E.ADD.STRONG.GPU PT, R11, desc[UR4][R10.64], R8 ;  /* 0x800000080a0b79a8 */ /* 0x000ea200081ef104 */
[----:B0-----:R-:W-:-:S04]  /*04f0*/  IMAD.WIDE R12, R0, 0x4, R20 ;  /* 0x00000004000c7825 */ /* 0x001fc800078e0214 */
[----:B--2---:R-:W-:-:S05]  /*0500*/  IMAD.WIDE R22, R11, 0x4, R6 ;  /* 0x000000040b167825 */ /* 0x004fca00078e0206 */
[----:B------:R1:W-:Y:S04]  /*0510*/  STG.E desc[UR4][R22.64], R29 ;  /* 0x0000001d16007986 */ /* 0x0003e8000c101904 */
[----:B------:R-:W2:Y:S02]  /*0520*/  LDG.E R13, desc[UR4][R12.64] ;  /* 0x000000040c0d7981 */ /* 0x000ea4000c1e1900 */
[----:B--2---:R-:W-:-:S06]  /*0530*/  IMAD.WIDE R14, R13, 0x4, R4 ;  /* 0x000000040d0e7825 */ /* 0x004fcc00078e0204 */
[----:B------:R-:W2:Y:S01]  /*0540*/  ATOMG.E.ADD.STRONG.GPU PT, R15, desc[UR4][R14.64], R8 ;  /* 0x800000080e0f79a8 */ /* 0x000ea200081ef104 */
[----:B------:R-:W-:-:S04]  /*0550*/  LEA R9, R0, R9, 0x2 ;  /* 0x0000000900097211 */ /* 0x000fc800078e10ff */
[----:B------:R-:W-:Y:S01]  /*0560*/  ISETP.GE.AND P0, PT, R9, UR6, PT ;  /* 0x0000000609007c0c */ /* 0x000fe2000bf06270 */
[----:B--2---:R-:W-:-:S05]  /*0570*/  IMAD.WIDE R16, R15, 0x4, R6 ;  /* 0x000000040f107825 */ /* 0x004fca00078e0206 */
[----:B------:R1:W-:Y:S07]  /*0580*/  STG.E desc[UR4][R16.64], R13 ;  /* 0x0000000d10007986 */ /* 0x0003ee000c101904 */
[----:B------:R-:W-:Y:S05]  /*0590*/  @!P0 BRA `(.L_x_3) ;  /* 0xfffffffc00908947 */ /* 0x000fea000383ffff */
[----:B------:R-:W-:Y:S05]  /*05a0*/  EXIT ;  /* 0x000000000000794d */ /* 0x000fea0003800000 */
.L_x_4:
[----:B------:R-:W-:-:S00]  /*05b0*/  BRA `(.L_x_4) ;  /* 0xfffffffc00fc7947 */ /* 0x000fc0000383ffff */
[----:B------:R-:W-:-:S00]  /*05c0*/  NOP ;  /* 0x0000000000007918 */ /* 0x000fc00000000000 */
        /* <DEDUP_REMOVED lines=11> */
.L_x_24:


//--------------------- .text._Z14block_sum_histPiS_i --------------------------
	.section	.text._Z14block_sum_histPiS_i,"ax",@progbits
	.align	128
        .global         _Z14block_sum_histPiS_i
        .type           _Z14block_sum_histPiS_i,@function
        .size           _Z14block_sum_histPiS_i,(.L_x_25 - _Z14block_sum_histPiS_i)
        .other          _Z14block_sum_histPiS_i,@"STO_CUDA_ENTRY STV_DEFAULT"
_Z14block_sum_histPiS_i:
.text._Z14block_sum_histPiS_i:
[----:B------:R-:W-:Y:S01]  /*0000*/  LDC R1, c[0x0][0x37c] ;  /* 0x0000df00ff017b82 */ /* 0x000fe20000000800 */
[----:B------:R-:W0:Y:S07]  /*0010*/  S2R R2, SR_TID.X ;  /* 0x0000000000027919 */ /* 0x000e2e0000002100 */
[----:B------:R-:W0:Y:S01]  /*0020*/  S2UR UR4, SR_CTAID.X ;  /* 0x00000000000479c3 */ /* 0x000e220000002500 */
[----:B------:R-:W1:Y:S07]  /*0030*/  LDCU UR5, c[0x0][0x390] ;  /* 0x00007200ff0577ac */ /* 0x000e6e0008000800 */
[----:B------:R-:W0:Y:S08]  /*0040*/  LDC R3, c[0x0][0x360] ;  /* 0x0000d800ff037b82 */ /* 0x000e300000000800 */
[----:B------:R-:W2:Y:S01]  /*0050*/  LDC R0, c[0x0][0x370] ;  /* 0x0000dc00ff007b82 */ /* 0x000ea20000000800 */
[----:B0-----:R-:W-:-:S05]  /*0060*/  IMAD R5, R3, UR4, R2 ;  /* 0x0000000403057c24 */ /* 0x001fca000f8e0202 */
[----:B-1----:R-:W-:-:S13]  /*0070*/  ISETP.GE.AND P0, PT, R5, UR5, PT ;  /* 0x0000000505007c0c */ /* 0x002fda000bf06270 */
[----:B--2---:R-:W-:Y:S05]  /*0080*/  @P0 EXIT ;  /* 0x000000000000094d */ /* 0x004fea0003800000 */
[----:B------:R-:W-:Y:S01]  /*0090*/  IMAD R2, R3, R0, RZ ;  /* 0x0000000003027224 */ /* 0x000fe200078e02ff */
[----:B------:R-:W0:Y:S01]  /*00a0*/  LDCU.64 UR6, c[0x0][0x358] ;  /* 0x00006b00ff0677ac */ /* 0x000e220008000a00 */
[----:B------:R-:W-:Y:S02]  /*00b0*/  BSSY.RECONVERGENT B0, `(.L_x_5) ;  /* 0x000002e000007945 */ /* 0x000fe40003800200 */
[----:B------:R-:W1:Y:S01]  /*00c0*/  I2F.U32.RP R9, R2 ;  /* 0x0000000200097306 */ /* 0x000e620000209000 */
[C---:B------:R-:W-:Y:S01]  /*00d0*/  IADD3 R3, PT, PT, R2.reuse, R5, RZ ;  /* 0x0000000502037210 */ /* 0x040fe20007ffe0ff */
[----:B------:R-:W-:Y:S01]  /*00e0*/  IMAD.MOV R11, RZ, RZ, -R2 ;  /* 0x000000ffff0b7224 */ /* 0x000fe200078e0a02 */
[----:B------:R-:W-:Y:S02]  /*00f0*/  ISETP.NE.U32.AND P2, PT, R2, RZ, PT ;  /* 0x000000ff0200720c */ /* 0x000fe40003f45070 */
[C---:B------:R-:W-:Y:S02]  /*0100*/  ISETP.GE.AND P0, PT, R3.reuse, UR5, PT ;  /* 0x0000000503007c0c */ /* 0x040fe4000bf06270 */
[----:B------:R-:W-:-:S02]  /*0110*/  VIMNMX R4, PT, PT, R3, UR5, !PT ;  /* 0x0000000503047c48 */ /* 0x000fc4000ffe0100 */
[----:B------:R-:W-:-:S04]  /*0120*/  SEL R8, RZ, 0x1, P0 ;  /* 0x00000001ff087807 */ /* 0x000fc80000000000 */
[----:B------:R-:W-:Y:S01]  /*0130*/  IADD3 R3, PT, PT, R4, -R3, -R8 ;  /* 0x8000000304037210 */ /* 0x000fe20007ffe808 */
[----:B-1----:R-:W1:Y:S02]  /*0140*/  MUFU.RCP R9, R9 ;  /* 0x0000000900097308 */ /* 0x002e640000001000 */
[----:B-1----:R-:W-:-:S06]  /*0150*/  IADD3 R6, PT, PT, R9, 0xffffffe, RZ ;  /* 0x0ffffffe09067810 */ /* 0x002fcc0007ffe0ff */
[----:B------:R1:W2:Y:S02]  /*0160*/  F2I.FTZ.U32.TRUNC.NTZ R7, R6 ;  /* 0x0000000600077305 */ /* 0x0002a4000021f000 */
[----:B-1----:R-:W-:Y:S02]  /*0170*/  IMAD.MOV.U32 R6, RZ, RZ, RZ ;  /* 0x000000ffff067224 */ /* 0x002fe400078e00ff */
[----:B--2---:R-:W-:-:S04]  /*0180*/  IMAD R11, R11, R7, RZ ;  /* 0x000000070b0b7224 */ /* 0x004fc800078e02ff */
[----:B------:R-:W-:-:S06]  /*0190*/  IMAD.HI.U32 R10, R7, R11, R6 ;  /* 0x0000000b070a7227 */ /* 0x000fcc00078e0006 */
[----:B------:R-:W-:-:S05]  /*01a0*/  IMAD.HI.U32 R7, R10, R3, RZ ;  /* 0x000000030a077227 */ /* 0x000fca00078e00ff */
[----:B------:R-:W-:-:S05]  /*01b0*/  IADD3 R4, PT, PT, -R7, RZ, RZ ;  /* 0x000000ff07047210 */ /* 0x000fca0007ffe1ff */
[----:B------:R-:W-:-:S05]  /*01c0*/  IMAD R3, R2, R4, R3 ;  /* 0x0000000402037224 */ /* 0x000fca00078e0203 */
[----:B------:R-:W-:-:S13]  /*01d0*/  ISETP.GE.U32.AND P0, PT, R3, R2, PT ;  /* 0x000000020300720c */ /* 0x000fda0003f06070 */
[----:B------:R-:W-:Y:S01]  /*01e0*/  @P0 IMAD.IADD R3, R3, 0x1, -R2 ;  /* 0x0000000103030824 */ /* 0x000fe200078e0a02 */
[----:B------:R-:W-:-:S04]  /*01f0*/  @P0 IADD3 R7, PT, PT, R7, 0x1, RZ ;  /* 0x0000000107070810 */ /* 0x000fc80007ffe0ff */
[----:B------:R-:W-:-:S13]  /*0200*/  ISETP.GE.U32.AND P1, PT, R3, R2, PT ;  /* 0x000000020300720c */ /* 0x000fda0003f26070 */
[----:B------:R-:W-:Y:S01]  /*0210*/  @P1 VIADD R7, R7, 0x1 ;  /* 0x0000000107071836 */ /* 0x000fe20000000000 */
[----:B------:R-:W-:-:S04]  /*0220*/  @!P2 LOP3.LUT R7, RZ, R2, RZ, 0x33, !PT ;  /* 0x00000002ff07a212 */ /* 0x000fc800078e33ff */
[----:B------:R-:W-:-:S04]  /*0230*/  IADD3 R4, PT, PT, R8, R7, RZ ;  /* 0x0000000708047210 */ /* 0x000fc80007ffe0ff */
[C---:B------:R-:W-:Y:S02]  /*0240*/  LOP3.LUT R3, R4.reuse, 0x3, RZ, 0xc0, !PT ;  /* 0x0000000304037812 */ /* 0x040fe400078ec0ff */
[----:B------:R-:W-:Y:S02]  /*0250*/  ISETP.GE.U32.AND P1, PT, R4, 0x3, PT ;  /* 0x000000030400780c */ /* 0x000fe40003f26070 */
[----:B------:R-:W-:Y:S01]  /*0260*/  ISETP.NE.AND P0, PT, R3, 0x3, PT ;  /* 0x000000030300780c */ /* 0x000fe20003f05270 */
[----:B------:R-:W-:-:S12]  /*0270*/  IMAD.U32 R3, RZ, RZ, UR4 ;  /* 0x00000004ff037e24 */ /* 0x000fd8000f8e00ff */
[----:B0-----:R-:W-:Y:S05]  /*0280*/  @!P0 BRA `(.L_x_6) ;  /* 0x0000000000408947 */ /* 0x001fea0003800000 */
[----:B------:R-:W0:Y:S01]  /*0290*/  LDC.64 R6, c[0x0][0x380] ;  /* 0x0000e000ff067b82 */ /* 0x000e220000000a00 */
[----:B------:R-:W-:-:S04]  /*02a0*/  IADD3 R4, PT, PT, R4, 0x1, RZ ;  /* 0x0000000104047810 */ /* 0x000fc80007ffe0ff */
[----:B------:R-:W-:-:S03]  /*02b0*/  LOP3.LUT R4, R4, 0x3, RZ, 0xc0, !PT ;  /* 0x0000000304047812 */ /* 0x000fc600078ec0ff */
[----:B------:R-:W1:Y:S02]  /*02c0*/  LDC.64 R8, c[0x0][0x388] ;  /* 0x0000e200ff087b82 */ /* 0x000e640000000a00 */
[----:B------:R-:W-:-:S07]  /*02d0*/  IMAD.MOV R4, RZ, RZ, -R4 ;  /* 0x000000ffff047224 */ /* 0x000fce00078e0a04 */
.L_x_7:
[----:B-1----:R-:W-:-:S04]  /*02e0*/  IMAD.WIDE R12, R3, 0x4, R8 ;  /* 0x00000004030c7825 */ /* 0x002fc800078e0208 */
[----:B0-2---:R-:W-:Y:S02]  /*02f0*/  IMAD.WIDE R10, R5, 0x4, R6 ;  /* 0x00000004050a7825 */ /* 0x005fe400078e0206 */
[----:B------:R-:W2:Y:S04]  /*0300*/  LDG.E R12, desc[UR6][R12.64] ;  /* 0x000000060c0c7981 */ /* 0x000ea8000c1e1900 */
[----:B------:R-:W2:Y:S01]  /*0310*/  LDG.E R15, desc[UR6][R10.64] ;  /* 0x000000060a0f7981 */ /* 0x000ea2000c1e1900 */
[----:B------:R-:W-:Y:S01]  /*0320*/  VIADD R4, R4, 0x1 ;  /* 0x0000000104047836 */ /* 0x000fe20000000000 */
[----:B------:R-:W-:Y:S01]  /*0330*/  IADD3 R5, PT, PT, R2, R5, RZ ;  /* 0x0000000502057210 */ /* 0x000fe20007ffe0ff */
[----:B------:R-:W-:-:S03]  /*0340*/  IMAD.IADD R3, R0, 0x1, R3 ;  /* 0x0000000100037824 */ /* 0x000fc600078e0203 */
[----:B------:R-:W-:Y:S02]  /*0350*/  ISETP.NE.AND P0, PT, R4, RZ, PT ;  /* 0x000000ff0400720c */ /* 0x000fe40003f05270 */
[----:B--2---:R-:W-:-:S05]  /*0360*/  IADD3 R15, PT, PT, R12, R15, RZ ;  /* 0x0000000f0c0f7210 */ /* 0x004fca0007ffe0ff */
[----:B------:R2:W-:Y:S06]  /*0370*/  STG.E desc[UR6][R10.64], R15 ;  /* 0x0000000f0a007986 */ /* 0x0005ec000c101906 */
[----:B------:R-:W-:Y:S05]  /*0380*/  @P0 BRA `(.L_x_7) ;  /* 0xfffffffc00d40947 */ /* 0x000fea000383ffff */
.L_x_6:
[----:B------:R-:W-:Y:S05]  /*0390*/  BSYNC.RECONVERGENT B0 ;  /* 0x0000000000007941 */ /* 0x000fea0003800200 */
.L_x_5:
[----:B------:R-:W-:Y:S05]  /*03a0*/  @!P1 EXIT ;  /* 0x000000000000994d */ /* 0x000fea0003800000 */
.L_x_8:
[----:B-1----:R-:W2:Y:S08]  /*03b0*/  LDC.64 R6, c[0x0][0x388] ;  /* 0x0000e200ff067b82 */ /* 0x002eb00000000a00 */
[----:B------:R-:W0:Y:S01]  /*03c0*/  LDC.64 R8, c[0x0][0x380] ;  /* 0x0000e000ff087b82 */ /* 0x000e220000000a00 */
[----:B--2---:R-:W-:-:S05]  /*03d0*/  IMAD.WIDE R14, R3, 0x4, R6 ;  /* 0x00000004030e7825 */ /* 0x004fca00078e0206 */
[----:B------:R-:W2:Y:S01]  /*03e0*/  LDG.E R4, desc[UR6][R14.64] ;  /* 0x000000060e047981 */ /* 0x000ea2000c1e1900 */
[----:B0-----:R-:W-:-:S05]  /*03f0*/  IMAD.WIDE R16, R5, 0x4, R8 ;  /* 0x0000000405107825 */ /* 0x001fca00078e0208 */
[----:B------:R-:W2:Y:S01]  /*0400*/  LDG.E R7, desc[UR6][R16.64] ;  /* 0x0000000610077981 */ /* 0x000ea2000c1e1900 */
[----:B------:R-:W-:Y:S01]  /*0410*/  IMAD.WIDE R8, R2, 0x4, R16 ;  /* 0x0000000402087825 */ /* 0x000fe200078e0210 */
[----:B--2---:R-:W-:-:S03]  /*0420*/  IADD3 R19, PT, PT, R4, R7, RZ ;  /* 0x0000000704137210 */ /* 0x004fc60007ffe0ff */
[----:B------:R-:W-:Y:S02]  /*0430*/  IMAD.WIDE.U32 R6, R0, 0x4, R14 ;  /* 0x0000000400067825 */ /* 0x000fe400078e000e */
[----:B------:R0:W-:Y:S04]  /*0440*/  STG.E desc[UR6][R16.64], R19 ;  /* 0x0000001310007986 */ /* 0x0001e8000c101906 */
[----:B------:R-:W2:Y:S04]  /*0450*/  LDG.E R4, desc[UR6][R6.64] ;  /* 0x0000000606047981 */ /* 0x000ea8000c1e1900 */
[----:B------:R-:W2:Y:S01]  /*0460*/  LDG.E R11, desc[UR6][R8.64] ;  /* 0x00000006080b7981 */ /* 0x000ea2000c1e1900 */
[----:B------:R-:W-:-:S04]  /*0470*/  IMAD.WIDE R12, R2, 0x4, R8 ;  /* 0x00000004020c7825 */ /* 0x000fc800078e0208 */
[----:B--2---:R-:W-:Y:S02]  /*0480*/  IMAD.IADD R21, R4, 0x1, R11 ;  /* 0x0000000104157824 */ /* 0x004fe400078e020b */
[----:B------:R-:W-:-:S03]  /*0490*/  IMAD.WIDE.U32 R10, R0, 0x4, R6 ;  /* 0x00000004000a7825 */ /* 0x000fc600078e0006 */
[----:B------:R1:W-:Y:S04]  /*04a0*/  STG.E desc[UR6][R8.64], R21 ;  /* 0x0000001508007986 */ /* 0x0003e8000c101906 */
[----:B------:R-:W2:Y:S04]  /*04b0*/  LDG.E R4, desc[UR6][R10.64] ;  /* 0x000000060a047981 */ /* 0x000ea8000c1e1900 */
[----:B------:R-:W2:Y:S01]  /*04c0*/  LDG.E R15, desc[UR6][R12.64] ;  /* 0x000000060c0f7981 */ /* 0x000ea2000c1e1900 */
[----:B0-----:R-:W-:Y:S01]  /*04d0*/  IMAD.WIDE R16, R2, 0x4, R12 ;  /* 0x0000000402107825 */ /* 0x001fe200078e020c */
[----:B--2---:R-:W-:-:S03]  /*04e0*/  IADD3 R23, PT, PT, R4, R15, RZ ;  /* 0x0000000f04177210 */ /* 0x004fc60007ffe0ff */
[----:B------:R-:W-:Y:S02]  /*04f0*/  IMAD.WIDE.U32 R14, R0, 0x4, R10 ;  /* 0x00000004000e7825 */ /* 0x000fe400078e000a */
[----:B------:R1:W-:Y:S04]  /*0500*/  STG.E desc[UR6][R12.64], R23 ;  /* 0x000000170c007986 */ /* 0x0003e8000c101906 */
[----:B------:R-:W2:Y:S04]  /*0510*/  LDG.E R14, desc[UR6][R14.64] ;  /* 0x000000060e0e7981 */ /* 0x000ea8000c1e1900 */
[----:B------:R-:W2:Y:S01]  /*0520*/  LDG.E R7, desc[UR6][R16.64] ;  /* 0x0000000610077981 */ /* 0x000ea2000c1e1900 */
[----:B------:R-:W-:-:S04]  /*0530*/  LEA R5, R2, R5, 0x2 ;  /* 0x0000000502057211 */ /* 0x000fc800078e10ff */
[----:B------:R-:W-:Y:S02]  /*0540*/  ISETP.GE.AND P0, PT, R5, UR5, PT ;  /* 0x0000000505007c0c */ /* 0x000fe4000bf06270 */
[----:B------:R-:W-:Y:S01]  /*0550*/  LEA R3, R0, R3, 0x2 ;  /* 0x0000000300037211 */ /* 0x000fe200078e10ff */
[----:B--2---:R-:W-:-:S05]  /*0560*/  IMAD.IADD R7, R14, 0x1, R7 ;  /* 0x000000010e077824 */ /* 0x004fca00078e0207 */
[----:B------:R1:W-:Y:S05]  /*0570*/  STG.E desc[UR6][R16.64], R7 ;  /* 0x0000000710007986 */ /* 0x0003ea000c101906 */
[----:B------:R-:W-:Y:S05]  /*0580*/  @!P0 BRA `(.L_x_8) ;  /* 0xfffffffc00888947 */ /* 0x000fea000383ffff */
[----:B------:R-:W-:Y:S05]  /*0590*/  EXIT ;  /* 0x000000000000794d */ /* 0x000fea0003800000 */
.L_x_9:
        /* <DEDUP_REMOVED lines=14> */
.L_x_25:


//--------------------- .text._Z13blelloch_scanPiS_i --------------------------
	.section	.text._Z13blelloch_scanPiS_i,"ax",@progbits
	.align	128
        .global         _Z13blelloch_scanPiS_i
        .type           _Z13blelloch_scanPiS_i,@function
        .size           _Z13blelloch_scanPiS_i,(.L_x_26 - _Z13blelloch_scanPiS_i)
        .other          _Z13blelloch_scanPiS_i,@"STO_CUDA_ENTRY STV_DEFAULT"
_Z13blelloch_scanPiS_i:
.text._Z13blelloch_scanPiS_i:
[----:B------:R-:W-:Y:S01]  /*0000*/  LDC R1, c[0x0][0x37c] ;  /* 0x0000df00ff017b82 */ /* 0x000fe20000000800 */
[----:B------:R-:W0:Y:S07]  /*0010*/  S2R R0, SR_TID.X ;  /* 0x0000000000007919 */ /* 0x000e2e0000002100 */
[----:B------:R-:W0:Y:S01]  /*0020*/  LDC R13, c[0x0][0x360] ;  /* 0x0000d800ff0d7b82 */ /* 0x000e220000000800 */
[----:B------:R-:W1:Y:S01]  /*0030*/  LDCU.64 UR8, c[0x0][0x358] ;  /* 0x00006b00ff0877ac */ /* 0x000e620008000a00 */
[----:B------:R-:W0:Y:S06]  /*0040*/  S2R R5, SR_CTAID.X ;  /* 0x0000000000057919 */ /* 0x000e2c0000002500 */
[----:B------:R-:W2:Y:S01]  /*0050*/  LDC.64 R2, c[0x0][0x380] ;  /* 0x0000e000ff027b82 */ /* 0x000ea20000000a00 */
[----:B0-----:R-:W-:-:S04]  /*0060*/  IMAD R7, R5, R13, R0 ;  /* 0x0000000d05077224 */ /* 0x001fc800078e0200 */
[----:B--2---:R-:W-:-:S05]  /*0070*/  IMAD.WIDE.U32 R2, R7, 0x4, R2 ;  /* 0x0000000407027825 */ /* 0x004fca00078e0002 */
[----:B-1----:R-:W2:Y:S01]  /*0080*/  LDG.E R7, desc[UR8][R2.64] ;  /* 0x0000000802077981 */ /* 0x002ea2000c1e1900 */
[----:B------:R-:W0:Y:S01]  /*0090*/  S2UR UR5, SR_CgaCtaId ;  /* 0x00000000000579c3 */ /* 0x000e220000008800 */
[----:B------:R-:W-:Y:S01]  /*00a0*/  UMOV UR4, 0x400 ;  /* 0x0000040000047882 */ /* 0x000fe20000000000 */
[----:B------:R-:W-:Y:S02]  /*00b0*/  ISETP.GE.U32.AND P0, PT, R13, 0x2, PT ;  /* 0x000000020d00780c */ /* 0x000fe40003f06070 */
[----:B------:R-:W-:Y:S01]  /*00c0*/  LEA.HI R4, R0, R0, RZ, 0x1b ;  /* 0x0000000000047211 */ /* 0x000fe200078fd8ff */
[----:B0-----:R-:W-:-:S03]  /*00d0*/  ULEA UR4, UR5, UR4, 0x18 ;  /* 0x0000000405047291 */ /* 0x001fc6000f8ec0ff */
[----:B------:R-:W-:-:S03]  /*00e0*/  UMOV UR5, 0x1 ;  /* 0x0000000100057882 */ /* 0x000fc60000000000 */
[----:B------:R-:W-:-:S05]  /*00f0*/  LEA R4, R4, UR4, 0x2 ;  /* 0x0000000404047c11 */ /* 0x000fca000f8e10ff */
[----:B--2---:R0:W-:Y:S01]  /*0100*/  STS [R4], R7 ;  /* 0x0000000704007388 */ /* 0x0041e20000000800 */
[----:B------:R-:W-:Y:S06]  /*0110*/  BAR.SYNC.DEFER_BLOCKING 0x0 ;  /* 0x0000000000007b1d */ /* 0x000fec0000010000 */
[----:B------:R-:W-:Y:S05]  /*0120*/  @!P0 BRA `(.L_x_10) ;  /* 0x0000000000608947 */ /* 0x000fea0003800000 */
[----:B------:R-:W-:Y:S01]  /*0130*/  LEA R10, R0, 0x2, 0x1 ;  /* 0x00000002000a7811 */ /* 0x000fe200078e08ff */
[----:B0-----:R-:W-:Y:S01]  /*0140*/  IMAD.MOV.U32 R7, RZ, RZ, R13 ;  /* 0x000000ffff077224 */ /* 0x001fe200078e000d */
[----:B------:R-:W-:-:S06]  /*0150*/  UMOV UR5, 0x1 ;  /* 0x0000000100057882 */ /* 0x000fcc0000000000 */
.L_x_13:
[----:B------:R-:W-:Y:S01]  /*0160*/  SHF.R.U32.HI R7, RZ, 0x1, R7 ;  /* 0x00000001ff077819 */ /* 0x000fe20000011607 */
[----:B------:R-:W-:Y:S03]  /*0170*/  BSSY.RECONVERGENT B0, `(.L_x_11) ;  /* 0x000000f000007945 */ /* 0x000fe60003800200 */
[----:B------:R-:W-:-:S13]  /*0180*/  ISETP.GE.U32.AND P0, PT, R0, R7, PT ;  /* 0x000000070000720c */ /* 0x000fda0003f06070 */
[----:B0-----:R-:W-:Y:S05]  /*0190*/  @P0 BRA `(.L_x_12) ;  /* 0x0000000000300947 */ /* 0x001fea0003800000 */
[----:B------:R-:W-:-:S04]  /*01a0*/  IMAD R6, R10, UR5, RZ ;  /* 0x000000050a067c24 */ /* 0x000fc8000f8e02ff */
[C---:B------:R-:W-:Y:S02]  /*01b0*/  VIADD R8, R6.reuse, -UR5 ;  /* 0x8000000506087c36 */ /* 0x040fe40008000000 */
[----:B------:R-:W-:Y:S02]  /*01c0*/  VIADD R11, R6, 0xffffffff ;  /* 0xffffffff060b7836 */ /* 0x000fe40000000000 */
[----:B------:R-:W-:-:S03]  /*01d0*/  VIADD R9, R8, 0xffffffff ;  /* 0xffffffff08097836 */ /* 0x000fc60000000000 */
[----:B------:R-:W-:Y:S02]  /*01e0*/  LEA.HI.SX32 R11, R11, R6, 0x1b ;  /* 0x000000060b0b7211 */ /* 0x000fe400078fdaff */
[----:B------:R-:W-:Y:S02]  /*01f0*/  LEA.HI.SX32 R9, R9, R8, 0x1b ;  /* 0x0000000809097211 */ /* 0x000fe400078fdaff */
[----:B------:R-:W-:Y:S02]  /*0200*/  LEA R11, R11, UR4, 0x2 ;  /* 0x000000040b0b7c11 */ /* 0x000fe4000f8e10ff */
[----:B------:R-:W-:-:S03]  /*0210*/  LEA R9, R9, UR4, 0x2 ;  /* 0x0000000409097c11 */ /* 0x000fc6000f8e10ff */
[----:B------:R-:W-:Y:S04]  /*0220*/  LDS R6, [R11+-0x4] ;  /* 0xfffffc000b067984 */ /* 0x000fe80000000800 */
[----:B------:R-:W0:Y:S02]  /*0230*/  LDS R9, [R9+-0x4] ;  /* 0xfffffc0009097984 */ /* 0x000e240000000800 */
[----:B0-----:R-:W-:-:S05]  /*0240*/  IMAD.IADD R6, R9, 0x1, R6 ;  /* 0x0000000109067824 */ /* 0x001fca00078e0206 */
[----:B------:R0:W-:Y:S02]  /*0250*/  STS [R11+-0x4], R6 ;  /* 0xfffffc060b007388 */ /* 0x0001e40000000800 */
.L_x_12:
[----:B------:R-:W-:Y:S05]  /*0260*/  BSYNC.RECONVERGENT B0 ;  /* 0x0000000000007941 */ /* 0x000fea0003800200 */
.L_x_11:
[----:B------:R-:W-:Y:S01]  /*0270*/  USHF.L.U32 UR5, UR5, 0x1, URZ ;  /* 0x0000000105057899 */ /* 0x000fe200080006ff */
[----:B------:R-:W-:Y:S05]  /*0280*/  BAR.SYNC.DEFER_BLOCKING 0x0 ;  /* 0x0000000000007b1d */ /* 0x000fea0000010000 */
[----:B------:R-:W-:-:S13]  /*0290*/  ISETP.LE.U32.AND P0, PT, R13, UR5, PT ;  /* 0x000000050d007c0c */ /* 0x000fda000bf03070 */
[----:B------:R-:W-:Y:S05]  /*02a0*/  @!P0 BRA `(.L_x_13) ;  /* 0xfffffffc00ac8947 */ /* 0x000fea000383ffff */
.L_x_10:
[----:B------:R-:W-:Y:S01]  /*02b0*/  ISETP.NE.AND P0, PT, R0, RZ, PT ;  /* 0x000000ff0000720c */ /* 0x000fe20003f05270 */
[----:B------:R-:W-:-:S12]  /*02c0*/  UISETP.GE.U32.AND UP0, UPT, UR5, 0x2, UPT ;  /* 0x000000020500788c */ /* 0x000fd8000bf06070 */
[----:B0-----:R-:W-:-:S05]  /*02d0*/  @!P0 VIADD R6, R13, 0xffffffff ;  /* 0xffffffff0d068836 */ /* 0x001fca0000000000 */
[----:B------:R-:W-:-:S04]  /*02e0*/  @!P0 LEA.HI R6, R6, R13, RZ, 0x1b ;  /* 0x0000000d06068211 */ /* 0x000fc800078fd8ff */
[----:B------:R-:W-:Y:S02]  /*02f0*/  @!P0 LEA R8, R6, UR4, 0x2 ;  /* 0x0000000406088c11 */ /* 0x000fe4000f8e10ff */
[----:B------:R-:W0:Y:S03]  /*0300*/  @!P0 LDC.64 R6, c[0x0][0x388] ;  /* 0x0000e200ff068b82 */ /* 0x000e260000000a00 */
[----:B------:R-:W1:Y:S04]  /*0310*/  @!P0 LDS R9, [R8+-0x4] ;  /* 0xfffffc0008098984 */ /* 0x000e680000000800 */
[----:B------:R2:W-:Y:S01]  /*0320*/  @!P0 STS [R8+-0x4], RZ ;  /* 0xfffffcff08008388 */ /* 0x0005e20000000800 */
[----:B0-----:R-:W-:-:S05]  /*0330*/  @!P0 IMAD.WIDE.U32 R6, R5, 0x4, R6 ;  /* 0x0000000405068825 */ /* 0x001fca00078e0006 */
[----:B-1----:R2:W-:Y:S01]  /*0340*/  @!P0 STG.E desc[UR8][R6.64], R9 ;  /* 0x0000000906008986 */ /* 0x0025e2000c101908 */
[----:B------:R-:W-:Y:S05]  /*0350*/  BRA.U !UP0, `(.L_x_14) ;  /* 0x0000000108647547 */ /* 0x000fea000b800000 */
[----:B--2---:R-:W-:Y:S01]  /*0360*/  LEA R9, R0, 0x2, 0x1 ;  /* 0x0000000200097811 */ /* 0x004fe200078e08ff */
[----:B------:R-:W-:-:S06]  /*0370*/  UMOV UR7, 0x1 ;  /* 0x0000000100077882 */ /* 0x000fcc0000000000 */
.L_x_17:
[----:B------:R-:W-:Y:S01]  /*0380*/  ISETP.GE.U32.AND P0, PT, R0, UR7, PT ;  /* 0x0000000700007c0c */ /* 0x000fe2000bf06070 */
[----:B------:R-:W-:Y:S01]  /*0390*/  USHF.R.U32.HI UR6, URZ, 0x1, UR5 ;  /* 0x00000001ff067899 */ /* 0x000fe20008011605 */
[----:B------:R-:W-:Y:S11]  /*03a0*/  BSSY.RECONVERGENT B0, `(.L_x_15) ;  /* 0x000000f000007945 */ /* 0x000ff60003800200 */
        /* <DEDUP_REMOVED lines=9> */
[----:B------:R-:W0:Y:S04]  /*0440*/  LDS R6, [R8+-0x4] ;  /* 0xfffffc0008067984 */ /* 0x000e280000000800 */
[----:B------:R-:W1:Y:S04]  /*0450*/  LDS R5, [R7+-0x4] ;  /* 0xfffffc0007057984 */ /* 0x000e680000000800 */
[----:B0-----:R0:W-:Y:S01]  /*0460*/  STS [R7+-0x4], R6 ;  /* 0xfffffc0607007388 */ /* 0x0011e20000000800 */
[----:B-1----:R-:W-:-:S05]  /*0470*/  IMAD.IADD R5, R5, 0x1, R6 ;  /* 0x0000000105057824 */ /* 0x002fca00078e0206 */
[----:B------:R0:W-:Y:S02]  /*0480*/  STS [R8+-0x4], R5 ;  /* 0xfffffc0508007388 */ /* 0x0001e40000000800 */
.L_x_16:
[----:B------:R-:W-:Y:S05]  /*0490*/  BSYNC.RECONVERGENT B0 ;  /* 0x0000000000007941 */ /* 0x000fea0003800200 */
.L_x_15:
[----:B------:R-:W-:Y:S01]  /*04a0*/  BAR.SYNC.DEFER_BLOCKING 0x0 ;  /* 0x0000000000007b1d */ /* 0x000fe20000010000 */
[----:B------:R-:W-:Y:S02]  /*04b0*/  UISETP.GT.U32.AND UP0, UPT, UR5, 0x3, UPT ;  /* 0x000000030500788c */ /* 0x000fe4000bf04070 */
[----:B------:R-:W-:-:S03]  /*04c0*/  USHF.L.U32 UR7, UR7, 0x1, URZ ;  /* 0x0000000107077899 */ /* 0x000fc600080006ff */
[----:B------:R-:W-:-:S04]  /*04d0*/  UMOV UR5, UR6 ;  /* 0x0000000600057c82 */ /* 0x000fc80008000000 */
[----:B------:R-:W-:Y:S05]  /*04e0*/  BRA.U UP0, `(.L_x_17) ;  /* 0xfffffffd00a47547 */ /* 0x000fea000b83ffff */
.L_x_14:
[----:B0-----:R-:W0:Y:S04]  /*04f0*/  LDS R5, [R4] ;  /* 0x0000000004057984 */ /* 0x001e280000000800 */
[----:B0-----:R-:W-:Y:S01]  /*0500*/  STG.E desc[UR8][R2.64], R5 ;  /* 0x0000000502007986 */ /* 0x001fe2000c101908 */
[----:B------:R-:W-:Y:S05]  /*0510*/  EXIT ;  /* 0x000000000000794d */ /* 0x000fea0003800000 */
.L_x_18:
        /* <DEDUP_REMOVED lines=14> */
.L_x_26:


//--------------------- .text._Z11global_histPiS_i --------------------------
	.section	.text._Z11global_histPiS_i,"ax",@progbits
	.align	128
        .global         _Z11global_histPiS_i
        .type           _Z11global_histPiS_i,@function
        .size           _Z11global_histPiS_i,(.L_x_27 - _Z11global_histPiS_i)
        .other          _Z11global_histPiS_i,@"STO_CUDA_ENTRY STV_DEFAULT"
_Z11global_histPiS_i:
.text._Z11global_histPiS_i:
        /* <DEDUP_REMOVED lines=11> */
[C---:B------:R-:W-:Y:S01]  /*00b0*/  IADD3 R4, PT, PT, R0.reuse, R7, RZ ;  /* 0x0000000700047210 */ /* 0x040fe20007ffe0ff */
[----:B------:R-:W-:Y:S01]  /*00c0*/  IMAD.MOV R9, RZ, RZ, -R0 ;  /* 0x000000ffff097224 */ /* 0x000fe200078e0a00 */
[----:B------:R-:W-:Y:S01]  /*00d0*/  ISETP.NE.U32.AND P2, PT, R0, RZ, PT ;  /* 0x000000ff0000720c */ /* 0x000fe20003f45070 */
[----:B------:R-:W1:Y:S01]  /*00e0*/  LDCU.64 UR4, c[0x0][0x358] ;  /* 0x00006b00ff0477ac */ /* 0x000e620008000a00 */
[C---:B------:R-:W-:Y:S01]  /*00f0*/  ISETP.GE.AND P0, PT, R4.reuse, UR6, PT ;  /* 0x0000000604007c0c */ /* 0x040fe2000bf06270 */
[----:B------:R-:W-:Y:S01]  /*0100*/  BSSY.RECONVERGENT B0, `(.L_x_19) ;  /* 0x0000028000007945 */ /* 0x000fe20003800200 */
[----:B------:R-:W-:Y:S02]  /*0110*/  VIMNMX R5, PT, PT, R4, UR6, !PT ;  /* 0x0000000604057c48 */ /* 0x000fe4000ffe0100 */
[----:B------:R-:W-:-:S04]  /*0120*/  SEL R6, RZ, 0x1, P0 ;  /* 0x00000001ff067807 */ /* 0x000fc80000000000 */
[----:B------:R-:W-:Y:S01]  /*0130*/  IADD3 R5, PT, PT, R5, -R4, -R6 ;  /* 0x8000000405057210 */ /* 0x000fe20007ffe806 */
[----:B0-----:R-:W0:Y:S02]  /*0140*/  MUFU.RCP R8, R8 ;  /* 0x0000000800087308 */ /* 0x001e240000001000 */
[----:B0-----:R-:W-:-:S06]  /*0150*/  IADD3 R2, PT, PT, R8, 0xffffffe, RZ ;  /* 0x0ffffffe08027810 */ /* 0x001fcc0007ffe0ff */
[----:B------:R0:W2:Y:S02]  /*0160*/  F2I.FTZ.U32.TRUNC.NTZ R3, R2 ;  /* 0x0000000200037305 */ /* 0x0000a4000021f000 */
[----:B0-----:R-:W-:Y:S02]  /*0170*/  IMAD.MOV.U32 R2, RZ, RZ, RZ ;  /* 0x000000ffff027224 */ /* 0x001fe400078e00ff */
[----:B--2---:R-:W-:-:S04]  /*0180*/  IMAD R9, R9, R3, RZ ;  /* 0x0000000309097224 */ /* 0x004fc800078e02ff */
[----:B------:R-:W-:-:S06]  /*0190*/  IMAD.HI.U32 R8, R3, R9, R2 ;  /* 0x0000000903087227 */ /* 0x000fcc00078e0002 */
[----:B------:R-:W-:-:S05]  /*01a0*/  IMAD.HI.U32 R9, R8, R5, RZ ;  /* 0x0000000508097227 */ /* 0x000fca00078e00ff */
[----:B------:R-:W-:-:S05]  /*01b0*/  IADD3 R2, PT, PT, -R9, RZ, RZ ;  /* 0x000000ff09027210 */ /* 0x000fca0007ffe1ff */
[----:B------:R-:W-:Y:S02]  /*01c0*/  IMAD R5, R0, R2, R5 ;  /* 0x0000000200057224 */ /* 0x000fe400078e0205 */
[----:B------:R-:W0:Y:S03]  /*01d0*/  LDC.64 R2, c[0x0][0x388] ;  /* 0x0000e200ff027b82 */ /* 0x000e260000000a00 */
[----:B------:R-:W-:-:S13]  /*01e0*/  ISETP.GE.U32.AND P0, PT, R5, R0, PT ;  /* 0x000000000500720c */ /* 0x000fda0003f06070 */
[----:B------:R-:W-:Y:S01]  /*01f0*/  @P0 IMAD.IADD R5, R5, 0x1, -R0 ;  /* 0x0000000105050824 */ /* 0x000fe200078e0a00 */
[----:B------:R-:W-:-:S04]  /*0200*/  @P0 IADD3 R9, PT, PT, R9, 0x1, RZ ;  /* 0x0000000109090810 */ /* 0x000fc80007ffe0ff */
[-C--:B------:R-:W-:Y:S02]  /*0210*/  ISETP.GE.U32.AND P1, PT, R5, R0.reuse, PT ;  /* 0x000000000500720c */ /* 0x080fe40003f26070 */
[----:B------:R-:W2:Y:S11]  /*0220*/  LDC.64 R4, c[0x0][0x380] ;  /* 0x0000e000ff047b82 */ /* 0x000eb60000000a00 */
[----:B------:R-:W-:Y:S01]  /*0230*/  @P1 VIADD R9, R9, 0x1 ;  /* 0x0000000109091836 */ /* 0x000fe20000000000 */
[----:B------:R-:W-:-:S04]  /*0240*/  @!P2 LOP3.LUT R9, RZ, R0, RZ, 0x33, !PT ;  /* 0x00000000ff09a212 */ /* 0x000fc800078e33ff */
[----:B------:R-:W-:-:S04]  /*0250*/  IADD3 R6, PT, PT, R6, R9, RZ ;  /* 0x0000000906067210 */ /* 0x000fc80007ffe0ff */
[C---:B------:R-:W-:Y:S02]  /*0260*/  LOP3.LUT R8, R6.reuse, 0x3, RZ, 0xc0, !PT ;  /* 0x0000000306087812 */ /* 0x040fe400078ec0ff */
[----:B------:R-:W-:Y:S02]  /*0270*/  ISETP.GE.U32.AND P1, PT, R6, 0x3, PT ;  /* 0x000000030600780c */ /* 0x000fe40003f26070 */
[----:B------:R-:W-:-:S13]  /*0280*/  ISETP.NE.AND P0, PT, R8, 0x3, PT ;  /* 0x000000030800780c */ /* 0x000fda0003f05270 */
[----:B01----:R-:W-:Y:S05]  /*0290*/  @!P0 BRA `(.L_x_20) ;  /* 0x0000000000388947 */ /* 0x003fea0003800000 */
[----:B------:R-:W0:Y:S01]  /*02a0*/  LDC.64 R12, c[0x0][0x380] ;  /* 0x0000e000ff0c7b82 */ /* 0x000e220000000a00 */
[----:B------:R-:W-:-:S05]  /*02b0*/  VIADD R6, R6, 0x1 ;  /* 0x0000000106067836 */ /* 0x000fca0000000000 */
[----:B------:R-:W-:Y:S02]  /*02c0*/  LOP3.LUT R6, R6, 0x3, RZ, 0xc0, !PT ;  /* 0x0000000306067812 */ /* 0x000fe400078ec0ff */
[----:B------:R-:W1:Y:S02]  /*02d0*/  LDC.64 R14, c[0x0][0x388] ;  /* 0x0000e200ff0e7b82 */ /* 0x000e640000000a00 */
[----:B------:R-:W-:-:S07]  /*02e0*/  IADD3 R6, PT, PT, -R6, RZ, RZ ;  /* 0x000000ff06067210 */ /* 0x000fce0007ffe1ff */
.L_x_21:
[----:B0-----:R-:W-:-:S06]  /*02f0*/  IMAD.WIDE R8, R7, 0x4, R12 ;  /* 0x0000000407087825 */ /* 0x001fcc00078e020c */
[----:B------:R-:W1:Y:S01]  /*0300*/  LDG.E R9, desc[UR4][R8.64] ;  /* 0x0000000408097981 */ /* 0x000e62000c1e1900 */
[----:B------:R-:W-:Y:S01]  /*0310*/  IADD3 R6, PT, PT, R6, 0x1, RZ ;  /* 0x0000000106067810 */ /* 0x000fe20007ffe0ff */
[----:B---3--:R-:W-:-:S03]  /*0320*/  IMAD.MOV.U32 R17, RZ, RZ, 0x1 ;  /* 0x00000001ff117424 */ /* 0x008fc600078e00ff */
[----:B------:R-:W-:Y:S01]  /*0330*/  ISETP.NE.AND P0, PT, R6, RZ, PT ;  /* 0x000000ff0600720c */ /* 0x000fe20003f05270 */
[----:B------:R-:W-:Y:S02]  /*0340*/  IMAD.IADD R7, R0, 0x1, R7 ;  /* 0x0000000100077824 */ /* 0x000fe400078e0207 */
[----:B-1----:R-:W-:-:S05]  /*0350*/  IMAD.WIDE R10, R9, 0x4, R14 ;  /* 0x00000004090a7825 */ /* 0x002fca00078e020e */
[----:B------:R3:W-:Y:S05]  /*0360*/  REDG.E.ADD.STRONG.GPU desc[UR4][R10.64], R17 ;  /* 0x000000110a00798e */ /* 0x0007ea000c12e104 */
[----:B------:R-:W-:Y:S05]  /*0370*/  @P0 BRA `(.L_x_21) ;  /* 0xfffffffc00dc0947 */ /* 0x000fea000383ffff */
.L_x_20:
[----:B------:R-:W-:Y:S05]  /*0380*/  BSYNC.RECONVERGENT B0 ;  /* 0x0000000000007941 */ /* 0x000fea0003800200 */
.L_x_19:
[----:B------:R-:W-:Y:S05]  /*0390*/  @!P1 EXIT ;  /* 0x000000000000994d */ /* 0x000fea0003800000 */
.L_x_22:
[----:B--2---:R-:W-:-:S05]  /*03a0*/  IMAD.WIDE R18, R7, 0x4, R4 ;  /* 0x0000000407127825 */ /* 0x004fca00078e0204 */
[----:B0-----:R-:W2:Y:S01]  /*03b0*/  LDG.E R9, desc[UR4][R18.64] ;  /* 0x0000000412097981 */ /* 0x001ea2000c1e1900 */
[----:B------:R-:W-:Y:S02]  /*03c0*/  HFMA2 R23, -RZ, RZ, 0, 5.9604644775390625e-08 ;  /* 0x00000001ff177431 */ /* 0x000fe400000001ff */
[----:B---3--:R-:W-:-:S04]  /*03d0*/  IMAD.WIDE R10, R0, 0x4, R18 ;  /* 0x00000004000a7825 */ /* 0x008fc800078e0212 */
[----:B--2---:R-:W-:-:S05]  /*03e0*/  IMAD.WIDE R8, R9, 0x4, R2 ;  /* 0x0000000409087825 */ /* 0x004fca00078e0202 */
[----:B------:R0:W-:Y:S04]  /*03f0*/  REDG.E.ADD.STRONG.GPU desc[UR4][R8.64], R23 ;  /* 0x000000170800798e */ /* 0x0001e8000c12e104 */
[----:B------:R-:W2:Y:S01]  /*0400*/  LDG.E R13, desc[UR4][R10.64] ;  /* 0x000000040a0d7981 */ /* 0x000ea2000c1e1900 */
[----:B------:R-:W-:-:S04]  /*0410*/  IMAD.WIDE R14, R0, 0x4, R10 ;  /* 0x00000004000e7825 */ /* 0x000fc800078e020a */
[----:B--2---:R-:W-:-:S05]  /*0420*/  IMAD.WIDE R12, R13, 0x4, R2 ;  /* 0x000000040d0c7825 */ /* 0x004fca00078e0202 */
[----:B------:R0:W-:Y:S04]  /*0430*/  REDG.E.ADD.STRONG.GPU desc[UR4][R12.64], R23 ;  /* 0x000000170c00798e */ /* 0x0001e8000c12e104 */
[----:B------:R-:W2:Y:S01]  /*0440*/  LDG.E R17, desc[UR4][R14.64] ;  /* 0x000000040e117981 */ /* 0x000ea2000c1e1900 */
[C---:B------:R-:W-:Y:S01]  /*0450*/  IMAD.WIDE R18, R0.reuse, 0x4, R14 ;  /* 0x0000000400127825 */ /* 0x040fe200078e020e */
[----:B------:R-:W-:-:S03]  /*0460*/  LEA R7, R0, R7, 0x2 ;  /* 0x0000000700077211 */ /* 0x000fc600078e10ff */
[----:B--2---:R-:W-:-:S05]  /*0470*/  IMAD.WIDE R16, R17, 0x4, R2 ;  /* 0x0000000411107825 */ /* 0x004fca00078e0202 */
[----:B------:R0:W-:Y:S04]  /*0480*/  REDG.E.ADD.STRONG.GPU desc[UR4][R16.64], R23 ;  /* 0x000000171000798e */ /* 0x0001e8000c12e104 */
[----:B------:R-:W2:Y:S01]  /*0490*/  LDG.E R19, desc[UR4][R18.64] ;  /* 0x0000000412137981 */ /* 0x000ea2000c1e1900 */
[----:B------:R-:W-:Y:S01]  /*04a0*/  ISETP.GE.AND P0, PT, R7, UR6, PT ;  /* 0x0000000607007c0c */ /* 0x000fe2000bf06270 */
[----:B--2---:R-:W-:-:S05]  /*04b0*/  IMAD.WIDE R20, R19, 0x4, R2 ;  /* 0x0000000413147825 */ /* 0x004fca00078e0202 */
[----:B------:R0:W-:Y:S07]  /*04c0*/  REDG.E.ADD.STRONG.GPU desc[UR4][R20.64], R23 ;  /* 0x000000171400798e */ /* 0x0001ee000c12e104 */
[----:B------:R-:W-:Y:S05]  /*04d0*/  @!P0 BRA `(.L_x_22) ;  /* 0xfffffffc00b08947 */ /* 0x000fea000383ffff */
[----:B------:R-:W-:Y:S05]  /*04e0*/  EXIT ;  /* 0x000000000000794d */ /* 0x000fea0003800000 */
.L_x_23:
        /* <DEDUP_REMOVED lines=9> */
.L_x_27:


//--------------------- .nv.shared._Z8res_sortPiS_S_i --------------------------
	.section	.nv.shared._Z8res_sortPiS_S_i,"aw",@nobits
	.sectionflags	@""
	.align	16
	.zero		1024


//--------------------- .nv.shared.reserved.0     --------------------------
	.section	.nv.shared.reserved.0,"aw",@nobits
	.weak		__nv_reservedSMEM_offset_0_alias
	.size		__nv_reservedSMEM_offset_0_alias, 0, 64
	.other		__nv_reservedSMEM_offset_0_alias,@"STO_CUDA_RESERVED_SHARED STV_DEFAULT"
__nv_reservedSMEM_offset_0_alias:
	.zero		0
	.zero		64


//--------------------- .nv.shared._Z14block_sum_histPiS_i --------------------------
	.section	.nv.shared._Z14block_sum_histPiS_i,"aw",@nobits
	.sectionflags	@""
	.align	16
	.zero		1024


//--------------------- .nv.shared._Z13blelloch_scanPiS_i --------------------------
	.section	.nv.shared._Z13blelloch_scanPiS_i,"aw",@nobits
	.sectionflags	@""
	.align	16
	.zero		1024


//--------------------- .nv.shared._Z11global_histPiS_i --------------------------
	.section	.nv.shared._Z11global_histPiS_i,"aw",@nobits
	.sectionflags	@""
	.align	16
	.zero		1024


//--------------------- .nv.constant0._Z8res_sortPiS_S_i --------------------------
	.section	.nv.constant0._Z8res_sortPiS_S_i,"a",@progbits
	.sectionflags	@""
	.align	4
.nv.constant0._Z8res_sortPiS_S_i:
	.zero		924


//--------------------- .nv.constant0._Z14block_sum_histPiS_i --------------------------
	.section	.nv.constant0._Z14block_sum_histPiS_i,"a",@progbits
	.sectionflags	@""
	.align	4
.nv.constant0._Z14block_sum_histPiS_i:
	.zero		916


//--------------------- .nv.constant0._Z13blelloch_scanPiS_i --------------------------
	.section	.nv.constant0._Z13blelloch_scanPiS_i,"a",@progbits
	.sectionflags	@""
	.align	4
.nv.constant0._Z13blelloch_scanPiS_i:
	.zero		916


//--------------------- .nv.constant0._Z11global_histPiS_i --------------------------
	.section	.nv.constant0._Z11global_histPiS_i,"a",@progbits
	.sectionflags	@""
	.align	4
.nv.constant0._Z11global_histPiS_i:
	.zero		916


//--------------------- SYMBOLS --------------------------

	.type		.nv.reservedSmem.offset0,@object
	.size		.nv.reservedSmem.offset0,0x4
	.type		.nv.reservedSmem.cap,@object
	.size		.nv.reservedSmem.cap,0x4
